//
// Generated by NVIDIA NVVM Compiler
//
// Compiler Build ID: CL-36424714
// Cuda compilation tools, release 13.0, V13.0.88
// Based on NVVM 20.0.0
//

.version 9.0
.target sm_100
.address_size 64

	// .globl	_Z13eigstm_kernelPKdPdii
.extern .shared .align 16 .b8 s_mat[];

.visible .entry _Z13eigstm_kernelPKdPdii(
	.param .u64 .ptr .align 1 _Z13eigstm_kernelPKdPdii_param_0,
	.param .u64 .ptr .align 1 _Z13eigstm_kernelPKdPdii_param_1,
	.param .u32 _Z13eigstm_kernelPKdPdii_param_2,
	.param .u32 _Z13eigstm_kernelPKdPdii_param_3
)
{
	.local .align 8 .b8 	__local_depot0[120];
	.reg .b64 	%SP;
	.reg .b64 	%SPL;
	.reg .pred 	%p<152>;
	.reg .b16 	%rs<62>;
	.reg .b32 	%r<354>;
	.reg .b64 	%rd<397>;
	.reg .b64 	%fd<804>;

	mov.u64 	%SPL, __local_depot0;
	ld.param.u64 	%rd34, [_Z13eigstm_kernelPKdPdii_param_0];
	ld.param.u64 	%rd35, [_Z13eigstm_kernelPKdPdii_param_1];
	ld.param.u32 	%r160, [_Z13eigstm_kernelPKdPdii_param_2];
	ld.param.u32 	%r161, [_Z13eigstm_kernelPKdPdii_param_3];
	cvta.to.global.u64 	%rd1, %rd34;
	cvta.to.global.u64 	%rd2, %rd35;
	add.u64 	%rd3, %SPL, 0;
	add.u64 	%rd4, %SPL, 40;
	add.u64 	%rd5, %SPL, 80;
	mov.u32 	%r162, %ctaid.x;
	mov.u32 	%r163, %ntid.x;
	mov.u32 	%r1, %tid.x;
	mad.lo.s32 	%r2, %r162, %r163, %r1;
	setp.ge.s32 	%p2, %r2, %r161;
	@%p2 bra 	$L__BB0_214;
	mul.lo.s32 	%r3, %r160, %r160;
	mul.lo.s32 	%r164, %r3, %r1;
	cvt.u64.u32 	%rd6, %r164;
	setp.eq.s32 	%p3, %r160, 0;
	@%p3 bra 	$L__BB0_7;
	mul.lo.s32 	%r4, %r3, %r2;
	max.u32 	%r5, %r3, 1;
	setp.lt.u32 	%p4, %r3, 4;
	mov.b32 	%r294, 0;
	@%p4 bra 	$L__BB0_5;
	and.b32  	%r294, %r5, -4;
	mov.b32 	%r293, 0;
$L__BB0_4:
	cvt.u32.u64 	%r167, %rd6;
	add.s32 	%r168, %r293, %r4;
	mul.wide.s32 	%rd39, %r168, 8;
	add.s64 	%rd40, %rd1, %rd39;
	ld.global.nc.f64 	%fd174, [%rd40];
	add.s32 	%r169, %r293, %r167;
	shl.b32 	%r170, %r169, 3;
	mov.u32 	%r171, s_mat;
	add.s32 	%r172, %r171, %r170;
	st.shared.f64 	[%r172], %fd174;
	ld.global.nc.f64 	%fd175, [%rd40+8];
	st.shared.f64 	[%r172+8], %fd175;
	ld.global.nc.f64 	%fd176, [%rd40+16];
	st.shared.f64 	[%r172+16], %fd176;
	ld.global.nc.f64 	%fd177, [%rd40+24];
	st.shared.f64 	[%r172+24], %fd177;
	add.s32 	%r293, %r293, 4;
	setp.ne.s32 	%p5, %r293, %r294;
	@%p5 bra 	$L__BB0_4;
$L__BB0_5:
	and.b32  	%r173, %r5, 1;
	setp.eq.b32 	%p6, %r173, 1;
	not.pred 	%p7, %p6;
	@%p7 bra 	$L__BB0_7;
	cvt.u32.u64 	%r174, %rd6;
	add.s32 	%r175, %r294, %r4;
	mul.wide.s32 	%rd41, %r175, 8;
	add.s64 	%rd42, %rd1, %rd41;
	ld.global.nc.f64 	%fd178, [%rd42];
	add.s32 	%r176, %r294, %r174;
	shl.b32 	%r177, %r176, 3;
	mov.u32 	%r178, s_mat;
	add.s32 	%r179, %r178, %r177;
	st.shared.f64 	[%r179], %fd178;
$L__BB0_7:
	bar.sync 	0;
	setp.lt.s32 	%p8, %r160, 1;
	@%p8 bra 	$L__BB0_19;
	add.s32 	%r181, %r160, -1;
	and.b32  	%r10, %r160, 7;
	setp.lt.u32 	%p9, %r181, 7;
	mov.b32 	%r297, 0;
	@%p9 bra 	$L__BB0_11;
	and.b32  	%r297, %r160, 2147483640;
	mov.b32 	%r295, 0;
	mov.u32 	%r184, s_mat;
	cvt.u64.u32 	%rd46, %r184;
$L__BB0_10:
	.pragma "nounroll";
	mul.lo.s32 	%r183, %r295, %r160;
	cvt.u64.u32 	%rd43, %r183;
	add.s64 	%rd44, %rd43, %rd6;
	shl.b64 	%rd45, %rd44, 3;
	cvta.shared.u64 	%rd47, %rd46;
	add.s64 	%rd48, %rd47, %rd45;
	mul.wide.u32 	%rd49, %r295, 8;
	add.s64 	%rd50, %rd3, %rd49;
	st.local.u64 	[%rd50], %rd48;
	add.s32 	%r185, %r183, %r160;
	cvt.u64.u32 	%rd51, %r185;
	add.s64 	%rd52, %rd51, %rd6;
	shl.b64 	%rd53, %rd52, 3;
	add.s64 	%rd54, %rd47, %rd53;
	st.local.u64 	[%rd50+8], %rd54;
	add.s32 	%r186, %r185, %r160;
	cvt.u64.u32 	%rd55, %r186;
	add.s64 	%rd56, %rd55, %rd6;
	shl.b64 	%rd57, %rd56, 3;
	add.s64 	%rd58, %rd47, %rd57;
	st.local.u64 	[%rd50+16], %rd58;
	add.s32 	%r187, %r186, %r160;
	cvt.u64.u32 	%rd59, %r187;
	add.s64 	%rd60, %rd59, %rd6;
	shl.b64 	%rd61, %rd60, 3;
	add.s64 	%rd62, %rd47, %rd61;
	st.local.u64 	[%rd50+24], %rd62;
	add.s32 	%r188, %r187, %r160;
	cvt.u64.u32 	%rd63, %r188;
	add.s64 	%rd64, %rd63, %rd6;
	shl.b64 	%rd65, %rd64, 3;
	add.s64 	%rd66, %rd47, %rd65;
	st.local.u64 	[%rd50+32], %rd66;
	add.s32 	%r189, %r188, %r160;
	cvt.u64.u32 	%rd67, %r189;
	add.s64 	%rd68, %rd67, %rd6;
	shl.b64 	%rd69, %rd68, 3;
	add.s64 	%rd70, %rd47, %rd69;
	st.local.u64 	[%rd50+40], %rd70;
	add.s32 	%r190, %r189, %r160;
	cvt.u64.u32 	%rd71, %r190;
	add.s64 	%rd72, %rd71, %rd6;
	shl.b64 	%rd73, %rd72, 3;
	add.s64 	%rd74, %rd47, %rd73;
	st.local.u64 	[%rd50+48], %rd74;
	add.s32 	%r191, %r190, %r160;
	cvt.u64.u32 	%rd75, %r191;
	add.s64 	%rd76, %rd75, %rd6;
	shl.b64 	%rd77, %rd76, 3;
	add.s64 	%rd78, %rd47, %rd77;
	st.local.u64 	[%rd50+56], %rd78;
	add.s32 	%r295, %r295, 8;
	setp.ne.s32 	%p10, %r295, %r297;
	@%p10 bra 	$L__BB0_10;
$L__BB0_11:
	setp.eq.s32 	%p11, %r10, 0;
	@%p11 bra 	$L__BB0_19;
	and.b32  	%r15, %r160, 3;
	setp.lt.u32 	%p12, %r10, 4;
	@%p12 bra 	$L__BB0_14;
	mul.lo.s32 	%r192, %r297, %r160;
	cvt.u64.u32 	%rd79, %r192;
	add.s64 	%rd80, %rd79, %rd6;
	shl.b64 	%rd81, %rd80, 3;
	mov.u32 	%r193, s_mat;
	cvt.u64.u32 	%rd82, %r193;
	cvta.shared.u64 	%rd83, %rd82;
	add.s64 	%rd84, %rd83, %rd81;
	mul.wide.u32 	%rd85, %r297, 8;
	add.s64 	%rd86, %rd3, %rd85;
	st.local.u64 	[%rd86], %rd84;
	add.s32 	%r194, %r192, %r160;
	cvt.u64.u32 	%rd87, %r194;
	add.s64 	%rd88, %rd87, %rd6;
	shl.b64 	%rd89, %rd88, 3;
	add.s64 	%rd90, %rd83, %rd89;
	st.local.u64 	[%rd86+8], %rd90;
	add.s32 	%r195, %r194, %r160;
	cvt.u64.u32 	%rd91, %r195;
	add.s64 	%rd92, %rd91, %rd6;
	shl.b64 	%rd93, %rd92, 3;
	add.s64 	%rd94, %rd83, %rd93;
	st.local.u64 	[%rd86+16], %rd94;
	add.s32 	%r196, %r195, %r160;
	cvt.u64.u32 	%rd95, %r196;
	add.s64 	%rd96, %rd95, %rd6;
	shl.b64 	%rd97, %rd96, 3;
	add.s64 	%rd98, %rd83, %rd97;
	st.local.u64 	[%rd86+24], %rd98;
	add.s32 	%r297, %r297, 4;
$L__BB0_14:
	setp.eq.s32 	%p13, %r15, 0;
	@%p13 bra 	$L__BB0_19;
	setp.eq.s32 	%p14, %r15, 1;
	@%p14 bra 	$L__BB0_17;
	mul.lo.s32 	%r197, %r297, %r160;
	cvt.u64.u32 	%rd99, %r197;
	add.s64 	%rd100, %rd99, %rd6;
	shl.b64 	%rd101, %rd100, 3;
	mov.u32 	%r198, s_mat;
	cvt.u64.u32 	%rd102, %r198;
	cvta.shared.u64 	%rd103, %rd102;
	add.s64 	%rd104, %rd103, %rd101;
	mul.wide.u32 	%rd105, %r297, 8;
	add.s64 	%rd106, %rd3, %rd105;
	st.local.u64 	[%rd106], %rd104;
	add.s32 	%r199, %r197, %r160;
	cvt.u64.u32 	%rd107, %r199;
	add.s64 	%rd108, %rd107, %rd6;
	shl.b64 	%rd109, %rd108, 3;
	add.s64 	%rd110, %rd103, %rd109;
	st.local.u64 	[%rd106+8], %rd110;
	add.s32 	%r297, %r297, 2;
$L__BB0_17:
	and.b32  	%r200, %r160, 1;
	setp.eq.b32 	%p15, %r200, 1;
	not.pred 	%p16, %p15;
	@%p16 bra 	$L__BB0_19;
	mul.lo.s32 	%r201, %r297, %r160;
	cvt.u64.u32 	%rd111, %r201;
	add.s64 	%rd112, %rd111, %rd6;
	shl.b64 	%rd113, %rd112, 3;
	mov.u32 	%r202, s_mat;
	cvt.u64.u32 	%rd114, %r202;
	cvta.shared.u64 	%rd115, %rd114;
	add.s64 	%rd116, %rd115, %rd113;
	mul.wide.u32 	%rd117, %r297, 8;
	add.s64 	%rd118, %rd3, %rd117;
	st.local.u64 	[%rd118], %rd116;
$L__BB0_19:
	setp.lt.s32 	%p17, %r160, 2;
	@%p17 bra 	$L__BB0_89;
	cvt.u16.u32 	%rs1, %r160;
	mov.b32 	%r299, 0;
	mov.b16 	%rs53, 0;
	mov.u16 	%rs54, %rs53;
	mov.u16 	%rs55, %rs53;
	mov.u32 	%r300, %r160;
$L__BB0_21:
	add.s32 	%r22, %r300, -1;
	not.b16 	%rs28, %rs54;
	add.s16 	%rs29, %rs28, %rs1;
	cvt.u32.u16 	%r205, %rs29;
	and.b32  	%r23, %r205, 7;
	add.s32 	%r24, %r23, -1;
	sub.s32 	%r206, %r160, %r299;
	add.s32 	%r25, %r206, -2;
	add.s32 	%r26, %r300, -2;
	mul.wide.s32 	%rd119, %r300, 8;
	add.s64 	%rd120, %rd3, %rd119;
	ld.local.u64 	%rd7, [%rd120+-8];
	setp.lt.u32 	%p18, %r25, 15;
	mov.b32 	%r303, 0;
	mov.f64 	%fd744, 0d0000000000000000;
	@%p18 bra 	$L__BB0_24;
	and.b32  	%r303, %r22, -16;
	mov.b32 	%r301, 0;
	mov.f64 	%fd744, 0d0000000000000000;
$L__BB0_23:
	.pragma "nounroll";
	mul.wide.u32 	%rd121, %r301, 8;
	add.s64 	%rd122, %rd7, %rd121;
	ld.f64 	%fd182, [%rd122];
	abs.f64 	%fd183, %fd182;
	add.f64 	%fd184, %fd744, %fd183;
	ld.f64 	%fd185, [%rd122+8];
	abs.f64 	%fd186, %fd185;
	add.f64 	%fd187, %fd184, %fd186;
	ld.f64 	%fd188, [%rd122+16];
	abs.f64 	%fd189, %fd188;
	add.f64 	%fd190, %fd187, %fd189;
	ld.f64 	%fd191, [%rd122+24];
	abs.f64 	%fd192, %fd191;
	add.f64 	%fd193, %fd190, %fd192;
	ld.f64 	%fd194, [%rd122+32];
	abs.f64 	%fd195, %fd194;
	add.f64 	%fd196, %fd193, %fd195;
	ld.f64 	%fd197, [%rd122+40];
	abs.f64 	%fd198, %fd197;
	add.f64 	%fd199, %fd196, %fd198;
	ld.f64 	%fd200, [%rd122+48];
	abs.f64 	%fd201, %fd200;
	add.f64 	%fd202, %fd199, %fd201;
	ld.f64 	%fd203, [%rd122+56];
	abs.f64 	%fd204, %fd203;
	add.f64 	%fd205, %fd202, %fd204;
	ld.f64 	%fd206, [%rd122+64];
	abs.f64 	%fd207, %fd206;
	add.f64 	%fd208, %fd205, %fd207;
	ld.f64 	%fd209, [%rd122+72];
	abs.f64 	%fd210, %fd209;
	add.f64 	%fd211, %fd208, %fd210;
	ld.f64 	%fd212, [%rd122+80];
	abs.f64 	%fd213, %fd212;
	add.f64 	%fd214, %fd211, %fd213;
	ld.f64 	%fd215, [%rd122+88];
	abs.f64 	%fd216, %fd215;
	add.f64 	%fd217, %fd214, %fd216;
	ld.f64 	%fd218, [%rd122+96];
	abs.f64 	%fd219, %fd218;
	add.f64 	%fd220, %fd217, %fd219;
	ld.f64 	%fd221, [%rd122+104];
	abs.f64 	%fd222, %fd221;
	add.f64 	%fd223, %fd220, %fd222;
	ld.f64 	%fd224, [%rd122+112];
	abs.f64 	%fd225, %fd224;
	add.f64 	%fd226, %fd223, %fd225;
	ld.f64 	%fd227, [%rd122+120];
	abs.f64 	%fd228, %fd227;
	add.f64 	%fd744, %fd226, %fd228;
	add.s32 	%r301, %r301, 16;
	setp.ne.s32 	%p19, %r301, %r303;
	@%p19 bra 	$L__BB0_23;
$L__BB0_24:
	and.b32  	%r208, %r22, 15;
	setp.eq.s32 	%p20, %r208, 0;
	@%p20 bra 	$L__BB0_34;
	not.b16 	%rs30, %rs55;
	add.s16 	%rs31, %rs30, %rs1;
	cvt.u32.u16 	%r209, %rs31;
	and.b32  	%r31, %r209, 15;
	add.s32 	%r210, %r31, -1;
	setp.lt.u32 	%p21, %r210, 7;
	@%p21 bra 	$L__BB0_27;
	mul.wide.u32 	%rd123, %r303, 8;
	add.s64 	%rd124, %rd7, %rd123;
	ld.f64 	%fd230, [%rd124];
	abs.f64 	%fd231, %fd230;
	add.f64 	%fd232, %fd744, %fd231;
	ld.f64 	%fd233, [%rd124+8];
	abs.f64 	%fd234, %fd233;
	add.f64 	%fd235, %fd232, %fd234;
	ld.f64 	%fd236, [%rd124+16];
	abs.f64 	%fd237, %fd236;
	add.f64 	%fd238, %fd235, %fd237;
	ld.f64 	%fd239, [%rd124+24];
	abs.f64 	%fd240, %fd239;
	add.f64 	%fd241, %fd238, %fd240;
	ld.f64 	%fd242, [%rd124+32];
	abs.f64 	%fd243, %fd242;
	add.f64 	%fd244, %fd241, %fd243;
	ld.f64 	%fd245, [%rd124+40];
	abs.f64 	%fd246, %fd245;
	add.f64 	%fd247, %fd244, %fd246;
	ld.f64 	%fd248, [%rd124+48];
	abs.f64 	%fd249, %fd248;
	add.f64 	%fd250, %fd247, %fd249;
	ld.f64 	%fd251, [%rd124+56];
	abs.f64 	%fd252, %fd251;
	add.f64 	%fd744, %fd250, %fd252;
	add.s32 	%r303, %r303, 8;
$L__BB0_27:
	and.b32  	%r211, %r31, 7;
	setp.eq.s32 	%p22, %r211, 0;
	@%p22 bra 	$L__BB0_34;
	and.b32  	%r34, %r23, 3;
	setp.lt.u32 	%p23, %r24, 3;
	@%p23 bra 	$L__BB0_30;
	mul.wide.u32 	%rd125, %r303, 8;
	add.s64 	%rd126, %rd7, %rd125;
	ld.f64 	%fd254, [%rd126];
	abs.f64 	%fd255, %fd254;
	add.f64 	%fd256, %fd744, %fd255;
	ld.f64 	%fd257, [%rd126+8];
	abs.f64 	%fd258, %fd257;
	add.f64 	%fd259, %fd256, %fd258;
	ld.f64 	%fd260, [%rd126+16];
	abs.f64 	%fd261, %fd260;
	add.f64 	%fd262, %fd259, %fd261;
	ld.f64 	%fd263, [%rd126+24];
	abs.f64 	%fd264, %fd263;
	add.f64 	%fd744, %fd262, %fd264;
	add.s32 	%r303, %r303, 4;
$L__BB0_30:
	setp.eq.s32 	%p24, %r34, 0;
	@%p24 bra 	$L__BB0_34;
	mul.wide.u32 	%rd127, %r303, 8;
	add.s64 	%rd8, %rd7, %rd127;
	ld.f64 	%fd265, [%rd8];
	abs.f64 	%fd266, %fd265;
	add.f64 	%fd744, %fd744, %fd266;
	setp.eq.s32 	%p25, %r34, 1;
	@%p25 bra 	$L__BB0_34;
	ld.f64 	%fd267, [%rd8+8];
	abs.f64 	%fd268, %fd267;
	add.f64 	%fd744, %fd744, %fd268;
	setp.eq.s32 	%p26, %r34, 2;
	@%p26 bra 	$L__BB0_34;
	ld.f64 	%fd269, [%rd8+16];
	abs.f64 	%fd270, %fd269;
	add.f64 	%fd744, %fd744, %fd270;
$L__BB0_34:
	setp.eq.f64 	%p27, %fd744, 0d0000000000000000;
	@%p27 bra 	$L__BB0_230;
	setp.lt.u32 	%p28, %r25, 7;
	mov.b32 	%r306, 0;
	mov.f64 	%fd752, 0d0000000000000000;
	@%p28 bra 	$L__BB0_38;
	and.b32  	%r306, %r22, -8;
	mov.b32 	%r305, 0;
	mov.f64 	%fd752, 0d0000000000000000;
$L__BB0_37:
	.pragma "nounroll";
	mul.wide.u32 	%rd128, %r305, 8;
	add.s64 	%rd129, %rd7, %rd128;
	ld.f64 	%fd274, [%rd129];
	div.rn.f64 	%fd275, %fd274, %fd744;
	st.f64 	[%rd129], %fd275;
	fma.rn.f64 	%fd276, %fd275, %fd275, %fd752;
	ld.f64 	%fd277, [%rd129+8];
	div.rn.f64 	%fd278, %fd277, %fd744;
	st.f64 	[%rd129+8], %fd278;
	fma.rn.f64 	%fd279, %fd278, %fd278, %fd276;
	ld.f64 	%fd280, [%rd129+16];
	div.rn.f64 	%fd281, %fd280, %fd744;
	st.f64 	[%rd129+16], %fd281;
	fma.rn.f64 	%fd282, %fd281, %fd281, %fd279;
	ld.f64 	%fd283, [%rd129+24];
	div.rn.f64 	%fd284, %fd283, %fd744;
	st.f64 	[%rd129+24], %fd284;
	fma.rn.f64 	%fd285, %fd284, %fd284, %fd282;
	ld.f64 	%fd286, [%rd129+32];
	div.rn.f64 	%fd287, %fd286, %fd744;
	st.f64 	[%rd129+32], %fd287;
	fma.rn.f64 	%fd288, %fd287, %fd287, %fd285;
	ld.f64 	%fd289, [%rd129+40];
	div.rn.f64 	%fd290, %fd289, %fd744;
	st.f64 	[%rd129+40], %fd290;
	fma.rn.f64 	%fd291, %fd290, %fd290, %fd288;
	ld.f64 	%fd292, [%rd129+48];
	div.rn.f64 	%fd293, %fd292, %fd744;
	st.f64 	[%rd129+48], %fd293;
	fma.rn.f64 	%fd294, %fd293, %fd293, %fd291;
	ld.f64 	%fd295, [%rd129+56];
	div.rn.f64 	%fd296, %fd295, %fd744;
	st.f64 	[%rd129+56], %fd296;
	fma.rn.f64 	%fd752, %fd296, %fd296, %fd294;
	add.s32 	%r305, %r305, 8;
	setp.ne.s32 	%p29, %r305, %r306;
	@%p29 bra 	$L__BB0_37;
$L__BB0_38:
	and.b32  	%r214, %r22, 7;
	setp.eq.s32 	%p30, %r214, 0;
	@%p30 bra 	$L__BB0_46;
	setp.lt.u32 	%p31, %r24, 3;
	@%p31 bra 	$L__BB0_41;
	mul.wide.u32 	%rd130, %r306, 8;
	add.s64 	%rd131, %rd7, %rd130;
	ld.f64 	%fd298, [%rd131];
	div.rn.f64 	%fd299, %fd298, %fd744;
	st.f64 	[%rd131], %fd299;
	fma.rn.f64 	%fd300, %fd299, %fd299, %fd752;
	ld.f64 	%fd301, [%rd131+8];
	div.rn.f64 	%fd302, %fd301, %fd744;
	st.f64 	[%rd131+8], %fd302;
	fma.rn.f64 	%fd303, %fd302, %fd302, %fd300;
	ld.f64 	%fd304, [%rd131+16];
	div.rn.f64 	%fd305, %fd304, %fd744;
	st.f64 	[%rd131+16], %fd305;
	fma.rn.f64 	%fd306, %fd305, %fd305, %fd303;
	ld.f64 	%fd307, [%rd131+24];
	div.rn.f64 	%fd308, %fd307, %fd744;
	st.f64 	[%rd131+24], %fd308;
	fma.rn.f64 	%fd752, %fd308, %fd308, %fd306;
	add.s32 	%r306, %r306, 4;
$L__BB0_41:
	and.b32  	%r215, %r23, 3;
	setp.eq.s32 	%p32, %r215, 0;
	@%p32 bra 	$L__BB0_46;
	xor.b16  	%rs32, %rs53, 3;
	cvt.u16.u32 	%rs33, %r160;
	add.s16 	%rs6, %rs32, %rs33;
	and.b16  	%rs34, %rs6, 3;
	setp.eq.s16 	%p33, %rs34, 1;
	@%p33 bra 	$L__BB0_44;
	mul.wide.u32 	%rd132, %r306, 8;
	add.s64 	%rd133, %rd7, %rd132;
	ld.f64 	%fd310, [%rd133];
	div.rn.f64 	%fd311, %fd310, %fd744;
	st.f64 	[%rd133], %fd311;
	fma.rn.f64 	%fd312, %fd311, %fd311, %fd752;
	ld.f64 	%fd313, [%rd133+8];
	div.rn.f64 	%fd314, %fd313, %fd744;
	st.f64 	[%rd133+8], %fd314;
	fma.rn.f64 	%fd752, %fd314, %fd314, %fd312;
	add.s32 	%r306, %r306, 2;
$L__BB0_44:
	and.b16  	%rs35, %rs6, 1;
	setp.eq.b16 	%p34, %rs35, 1;
	not.pred 	%p35, %p34;
	@%p35 bra 	$L__BB0_46;
	mul.wide.u32 	%rd134, %r306, 8;
	add.s64 	%rd135, %rd7, %rd134;
	ld.f64 	%fd315, [%rd135];
	div.rn.f64 	%fd316, %fd315, %fd744;
	st.f64 	[%rd135], %fd316;
	fma.rn.f64 	%fd752, %fd316, %fd316, %fd752;
$L__BB0_46:
	mul.wide.u32 	%rd136, %r26, 8;
	add.s64 	%rd137, %rd7, %rd136;
	ld.f64 	%fd318, [%rd137];
	setp.ltu.f64 	%p36, %fd318, 0d0000000000000000;
	sqrt.rn.f64 	%fd319, %fd752;
	neg.f64 	%fd320, %fd319;
	selp.f64 	%fd321, %fd319, %fd320, %p36;
	mul.f64 	%fd322, %fd744, %fd321;
	add.s64 	%rd139, %rd5, %rd119;
	st.local.f64 	[%rd139+-8], %fd322;
	mul.f64 	%fd323, %fd318, %fd321;
	sub.f64 	%fd770, %fd752, %fd323;
	sub.f64 	%fd324, %fd318, %fd321;
	st.f64 	[%rd137], %fd324;
	mov.b32 	%r309, 0;
	mov.f64 	%fd753, 0d0000000000000000;
	mov.b16 	%rs56, 0;
	mov.u16 	%rs57, %rs56;
$L__BB0_47:
	mov.u16 	%rs8, %rs57;
	add.s16 	%rs38, %rs54, %rs56;
	sub.s16 	%rs39, %rs1, %rs38;
	add.s16 	%rs9, %rs39, 6;
	add.s32 	%r46, %r299, %r309;
	add.s16 	%rs56, %rs56, 1;
	add.s16 	%rs57, %rs8, 1;
	mul.wide.u32 	%rd140, %r309, 8;
	add.s64 	%rd141, %rd3, %rd140;
	ld.local.u64 	%rd9, [%rd141];
	setp.lt.u32 	%p37, %r309, 15;
	mov.b32 	%r311, 0;
	mov.f64 	%fd769, 0d0000000000000000;
	@%p37 bra 	$L__BB0_50;
	mov.b32 	%r313, 0;
	mov.f64 	%fd769, 0d0000000000000000;
$L__BB0_49:
	.pragma "nounroll";
	mul.wide.u32 	%rd142, %r313, 8;
	add.s64 	%rd143, %rd9, %rd142;
	ld.f64 	%fd328, [%rd143];
	add.s64 	%rd144, %rd7, %rd142;
	ld.f64 	%fd329, [%rd144];
	fma.rn.f64 	%fd330, %fd328, %fd329, %fd769;
	ld.f64 	%fd331, [%rd143+8];
	ld.f64 	%fd332, [%rd144+8];
	fma.rn.f64 	%fd333, %fd331, %fd332, %fd330;
	ld.f64 	%fd334, [%rd143+16];
	ld.f64 	%fd335, [%rd144+16];
	fma.rn.f64 	%fd336, %fd334, %fd335, %fd333;
	ld.f64 	%fd337, [%rd143+24];
	ld.f64 	%fd338, [%rd144+24];
	fma.rn.f64 	%fd339, %fd337, %fd338, %fd336;
	ld.f64 	%fd340, [%rd143+32];
	ld.f64 	%fd341, [%rd144+32];
	fma.rn.f64 	%fd342, %fd340, %fd341, %fd339;
	ld.f64 	%fd343, [%rd143+40];
	ld.f64 	%fd344, [%rd144+40];
	fma.rn.f64 	%fd345, %fd343, %fd344, %fd342;
	ld.f64 	%fd346, [%rd143+48];
	ld.f64 	%fd347, [%rd144+48];
	fma.rn.f64 	%fd348, %fd346, %fd347, %fd345;
	ld.f64 	%fd349, [%rd143+56];
	ld.f64 	%fd350, [%rd144+56];
	fma.rn.f64 	%fd351, %fd349, %fd350, %fd348;
	ld.f64 	%fd352, [%rd143+64];
	ld.f64 	%fd353, [%rd144+64];
	fma.rn.f64 	%fd354, %fd352, %fd353, %fd351;
	ld.f64 	%fd355, [%rd143+72];
	ld.f64 	%fd356, [%rd144+72];
	fma.rn.f64 	%fd357, %fd355, %fd356, %fd354;
	ld.f64 	%fd358, [%rd143+80];
	ld.f64 	%fd359, [%rd144+80];
	fma.rn.f64 	%fd360, %fd358, %fd359, %fd357;
	ld.f64 	%fd361, [%rd143+88];
	ld.f64 	%fd362, [%rd144+88];
	fma.rn.f64 	%fd363, %fd361, %fd362, %fd360;
	ld.f64 	%fd364, [%rd143+96];
	ld.f64 	%fd365, [%rd144+96];
	fma.rn.f64 	%fd366, %fd364, %fd365, %fd363;
	ld.f64 	%fd367, [%rd143+104];
	ld.f64 	%fd368, [%rd144+104];
	fma.rn.f64 	%fd369, %fd367, %fd368, %fd366;
	ld.f64 	%fd370, [%rd143+112];
	ld.f64 	%fd371, [%rd144+112];
	fma.rn.f64 	%fd372, %fd370, %fd371, %fd369;
	ld.f64 	%fd373, [%rd143+120];
	ld.f64 	%fd374, [%rd144+120];
	fma.rn.f64 	%fd769, %fd373, %fd374, %fd372;
	add.s32 	%r313, %r313, 16;
	add.s32 	%r219, %r309, 1;
	and.b32  	%r311, %r219, -16;
	setp.eq.s32 	%p38, %r313, %r311;
	@%p38 bra 	$L__BB0_50;
	bra.uni 	$L__BB0_49;
$L__BB0_50:
	add.s32 	%r220, %r309, 1;
	and.b32  	%r221, %r220, 15;
	setp.eq.s32 	%p39, %r221, 0;
	@%p39 bra 	$L__BB0_60;
	cvt.u32.u16 	%r222, %rs57;
	and.b32  	%r48, %r222, 15;
	add.s32 	%r223, %r48, -1;
	setp.lt.u32 	%p40, %r223, 7;
	@%p40 bra 	$L__BB0_53;
	mul.wide.u32 	%rd145, %r311, 8;
	add.s64 	%rd146, %rd9, %rd145;
	ld.f64 	%fd376, [%rd146];
	add.s64 	%rd147, %rd7, %rd145;
	ld.f64 	%fd377, [%rd147];
	fma.rn.f64 	%fd378, %fd376, %fd377, %fd769;
	ld.f64 	%fd379, [%rd146+8];
	ld.f64 	%fd380, [%rd147+8];
	fma.rn.f64 	%fd381, %fd379, %fd380, %fd378;
	ld.f64 	%fd382, [%rd146+16];
	ld.f64 	%fd383, [%rd147+16];
	fma.rn.f64 	%fd384, %fd382, %fd383, %fd381;
	ld.f64 	%fd385, [%rd146+24];
	ld.f64 	%fd386, [%rd147+24];
	fma.rn.f64 	%fd387, %fd385, %fd386, %fd384;
	ld.f64 	%fd388, [%rd146+32];
	ld.f64 	%fd389, [%rd147+32];
	fma.rn.f64 	%fd390, %fd388, %fd389, %fd387;
	ld.f64 	%fd391, [%rd146+40];
	ld.f64 	%fd392, [%rd147+40];
	fma.rn.f64 	%fd393, %fd391, %fd392, %fd390;
	ld.f64 	%fd394, [%rd146+48];
	ld.f64 	%fd395, [%rd147+48];
	fma.rn.f64 	%fd396, %fd394, %fd395, %fd393;
	ld.f64 	%fd397, [%rd146+56];
	ld.f64 	%fd398, [%rd147+56];
	fma.rn.f64 	%fd769, %fd397, %fd398, %fd396;
	add.s32 	%r311, %r311, 8;
$L__BB0_53:
	and.b32  	%r224, %r48, 7;
	setp.eq.s32 	%p41, %r224, 0;
	@%p41 bra 	$L__BB0_60;
	cvt.u32.u16 	%r225, %rs56;
	and.b32  	%r226, %r225, 7;
	add.s32 	%r227, %r226, -1;
	setp.lt.u32 	%p42, %r227, 3;
	@%p42 bra 	$L__BB0_56;
	mul.wide.u32 	%rd148, %r311, 8;
	add.s64 	%rd149, %rd9, %rd148;
	ld.f64 	%fd400, [%rd149];
	add.s64 	%rd150, %rd7, %rd148;
	ld.f64 	%fd401, [%rd150];
	fma.rn.f64 	%fd402, %fd400, %fd401, %fd769;
	ld.f64 	%fd403, [%rd149+8];
	ld.f64 	%fd404, [%rd150+8];
	fma.rn.f64 	%fd405, %fd403, %fd404, %fd402;
	ld.f64 	%fd406, [%rd149+16];
	ld.f64 	%fd407, [%rd150+16];
	fma.rn.f64 	%fd408, %fd406, %fd407, %fd405;
	ld.f64 	%fd409, [%rd149+24];
	ld.f64 	%fd410, [%rd150+24];
	fma.rn.f64 	%fd769, %fd409, %fd410, %fd408;
	add.s32 	%r311, %r311, 4;
$L__BB0_56:
	cvt.u32.u16 	%r228, %rs56;
	and.b32  	%r229, %r228, 3;
	setp.eq.s32 	%p43, %r229, 0;
	@%p43 bra 	$L__BB0_60;
	mul.wide.u32 	%rd151, %r311, 8;
	add.s64 	%rd10, %rd9, %rd151;
	ld.f64 	%fd411, [%rd10];
	add.s64 	%rd11, %rd7, %rd151;
	ld.f64 	%fd412, [%rd11];
	fma.rn.f64 	%fd769, %fd411, %fd412, %fd769;
	cvt.u32.u16 	%r230, %rs56;
	and.b32  	%r231, %r230, 3;
	setp.eq.s32 	%p44, %r231, 1;
	@%p44 bra 	$L__BB0_60;
	ld.f64 	%fd413, [%rd10+8];
	ld.f64 	%fd414, [%rd11+8];
	fma.rn.f64 	%fd769, %fd413, %fd414, %fd769;
	cvt.u32.u16 	%r232, %rs56;
	and.b32  	%r233, %r232, 3;
	setp.eq.s32 	%p45, %r233, 2;
	@%p45 bra 	$L__BB0_60;
	ld.f64 	%fd415, [%rd10+16];
	ld.f64 	%fd416, [%rd11+16];
	fma.rn.f64 	%fd769, %fd415, %fd416, %fd769;
$L__BB0_60:
	add.s32 	%r234, %r300, -2;
	setp.ge.s32 	%p46, %r309, %r234;
	@%p46 bra 	$L__BB0_74;
	sub.s32 	%r235, %r160, %r46;
	add.s32 	%r236, %r235, -3;
	setp.lt.u32 	%p47, %r236, 15;
	mov.u32 	%r316, %r309;
	@%p47 bra 	$L__BB0_64;
	mov.b32 	%r315, 0;
	mov.u32 	%r316, %r309;
$L__BB0_63:
	.pragma "nounroll";
	mul.wide.u32 	%rd152, %r316, 8;
	add.s64 	%rd153, %rd3, %rd152;
	ld.local.u64 	%rd154, [%rd153+8];
	mul.wide.u32 	%rd155, %r309, 8;
	add.s64 	%rd156, %rd154, %rd155;
	ld.f64 	%fd418, [%rd156];
	add.s64 	%rd157, %rd7, %rd152;
	ld.f64 	%fd419, [%rd157+8];
	fma.rn.f64 	%fd420, %fd418, %fd419, %fd769;
	ld.local.u64 	%rd158, [%rd153+16];
	add.s64 	%rd159, %rd158, %rd155;
	ld.f64 	%fd421, [%rd159];
	ld.f64 	%fd422, [%rd157+16];
	fma.rn.f64 	%fd423, %fd421, %fd422, %fd420;
	ld.local.u64 	%rd160, [%rd153+24];
	add.s64 	%rd161, %rd160, %rd155;
	ld.f64 	%fd424, [%rd161];
	ld.f64 	%fd425, [%rd157+24];
	fma.rn.f64 	%fd426, %fd424, %fd425, %fd423;
	ld.local.u64 	%rd162, [%rd153+32];
	add.s64 	%rd163, %rd162, %rd155;
	ld.f64 	%fd427, [%rd163];
	ld.f64 	%fd428, [%rd157+32];
	fma.rn.f64 	%fd429, %fd427, %fd428, %fd426;
	ld.local.u64 	%rd164, [%rd153+40];
	add.s64 	%rd165, %rd164, %rd155;
	ld.f64 	%fd430, [%rd165];
	ld.f64 	%fd431, [%rd157+40];
	fma.rn.f64 	%fd432, %fd430, %fd431, %fd429;
	ld.local.u64 	%rd166, [%rd153+48];
	add.s64 	%rd167, %rd166, %rd155;
	ld.f64 	%fd433, [%rd167];
	ld.f64 	%fd434, [%rd157+48];
	fma.rn.f64 	%fd435, %fd433, %fd434, %fd432;
	ld.local.u64 	%rd168, [%rd153+56];
	add.s64 	%rd169, %rd168, %rd155;
	ld.f64 	%fd436, [%rd169];
	ld.f64 	%fd437, [%rd157+56];
	fma.rn.f64 	%fd438, %fd436, %fd437, %fd435;
	ld.local.u64 	%rd170, [%rd153+64];
	add.s64 	%rd171, %rd170, %rd155;
	ld.f64 	%fd439, [%rd171];
	ld.f64 	%fd440, [%rd157+64];
	fma.rn.f64 	%fd441, %fd439, %fd440, %fd438;
	ld.local.u64 	%rd172, [%rd153+72];
	add.s64 	%rd173, %rd172, %rd155;
	ld.f64 	%fd442, [%rd173];
	ld.f64 	%fd443, [%rd157+72];
	fma.rn.f64 	%fd444, %fd442, %fd443, %fd441;
	ld.local.u64 	%rd174, [%rd153+80];
	add.s64 	%rd175, %rd174, %rd155;
	ld.f64 	%fd445, [%rd175];
	ld.f64 	%fd446, [%rd157+80];
	fma.rn.f64 	%fd447, %fd445, %fd446, %fd444;
	ld.local.u64 	%rd176, [%rd153+88];
	add.s64 	%rd177, %rd176, %rd155;
	ld.f64 	%fd448, [%rd177];
	ld.f64 	%fd449, [%rd157+88];
	fma.rn.f64 	%fd450, %fd448, %fd449, %fd447;
	ld.local.u64 	%rd178, [%rd153+96];
	add.s64 	%rd179, %rd178, %rd155;
	ld.f64 	%fd451, [%rd179];
	ld.f64 	%fd452, [%rd157+96];
	fma.rn.f64 	%fd453, %fd451, %fd452, %fd450;
	ld.local.u64 	%rd180, [%rd153+104];
	add.s64 	%rd181, %rd180, %rd155;
	ld.f64 	%fd454, [%rd181];
	ld.f64 	%fd455, [%rd157+104];
	fma.rn.f64 	%fd456, %fd454, %fd455, %fd453;
	ld.local.u64 	%rd182, [%rd153+112];
	add.s64 	%rd183, %rd182, %rd155;
	ld.f64 	%fd457, [%rd183];
	ld.f64 	%fd458, [%rd157+112];
	fma.rn.f64 	%fd459, %fd457, %fd458, %fd456;
	ld.local.u64 	%rd184, [%rd153+120];
	add.s64 	%rd185, %rd184, %rd155;
	ld.f64 	%fd460, [%rd185];
	ld.f64 	%fd461, [%rd157+120];
	fma.rn.f64 	%fd462, %fd460, %fd461, %fd459;
	add.s32 	%r316, %r316, 16;
	ld.local.u64 	%rd186, [%rd153+128];
	add.s64 	%rd187, %rd186, %rd155;
	ld.f64 	%fd463, [%rd187];
	ld.f64 	%fd464, [%rd157+128];
	fma.rn.f64 	%fd769, %fd463, %fd464, %fd462;
	add.s32 	%r315, %r315, 16;
	add.s32 	%r238, %r299, %r309;
	sub.s32 	%r239, %r160, %r238;
	add.s32 	%r240, %r239, -2;
	and.b32  	%r241, %r240, -16;
	setp.ne.s32 	%p48, %r315, %r241;
	@%p48 bra 	$L__BB0_63;
$L__BB0_64:
	add.s32 	%r242, %r299, %r309;
	sub.s32 	%r243, %r160, %r242;
	add.s32 	%r244, %r243, -2;
	and.b32  	%r245, %r244, 15;
	setp.eq.s32 	%p49, %r245, 0;
	@%p49 bra 	$L__BB0_74;
	add.s16 	%rs40, %rs55, %rs8;
	sub.s16 	%rs41, %rs1, %rs40;
	add.s16 	%rs42, %rs41, 14;
	cvt.u32.u16 	%r246, %rs42;
	and.b32  	%r61, %r246, 15;
	add.s32 	%r247, %r61, -1;
	setp.lt.u32 	%p50, %r247, 7;
	@%p50 bra 	$L__BB0_67;
	mul.wide.u32 	%rd188, %r316, 8;
	add.s64 	%rd189, %rd3, %rd188;
	ld.local.u64 	%rd190, [%rd189+8];
	mul.wide.u32 	%rd191, %r309, 8;
	add.s64 	%rd192, %rd190, %rd191;
	ld.f64 	%fd466, [%rd192];
	add.s64 	%rd193, %rd7, %rd188;
	ld.f64 	%fd467, [%rd193+8];
	fma.rn.f64 	%fd468, %fd466, %fd467, %fd769;
	ld.local.u64 	%rd194, [%rd189+16];
	add.s64 	%rd195, %rd194, %rd191;
	ld.f64 	%fd469, [%rd195];
	ld.f64 	%fd470, [%rd193+16];
	fma.rn.f64 	%fd471, %fd469, %fd470, %fd468;
	ld.local.u64 	%rd196, [%rd189+24];
	add.s64 	%rd197, %rd196, %rd191;
	ld.f64 	%fd472, [%rd197];
	ld.f64 	%fd473, [%rd193+24];
	fma.rn.f64 	%fd474, %fd472, %fd473, %fd471;
	ld.local.u64 	%rd198, [%rd189+32];
	add.s64 	%rd199, %rd198, %rd191;
	ld.f64 	%fd475, [%rd199];
	ld.f64 	%fd476, [%rd193+32];
	fma.rn.f64 	%fd477, %fd475, %fd476, %fd474;
	ld.local.u64 	%rd200, [%rd189+40];
	add.s64 	%rd201, %rd200, %rd191;
	ld.f64 	%fd478, [%rd201];
	ld.f64 	%fd479, [%rd193+40];
	fma.rn.f64 	%fd480, %fd478, %fd479, %fd477;
	ld.local.u64 	%rd202, [%rd189+48];
	add.s64 	%rd203, %rd202, %rd191;
	ld.f64 	%fd481, [%rd203];
	ld.f64 	%fd482, [%rd193+48];
	fma.rn.f64 	%fd483, %fd481, %fd482, %fd480;
	ld.local.u64 	%rd204, [%rd189+56];
	add.s64 	%rd205, %rd204, %rd191;
	ld.f64 	%fd484, [%rd205];
	ld.f64 	%fd485, [%rd193+56];
	fma.rn.f64 	%fd486, %fd484, %fd485, %fd483;
	add.s32 	%r316, %r316, 8;
	ld.local.u64 	%rd206, [%rd189+64];
	add.s64 	%rd207, %rd206, %rd191;
	ld.f64 	%fd487, [%rd207];
	ld.f64 	%fd488, [%rd193+64];
	fma.rn.f64 	%fd769, %fd487, %fd488, %fd486;
$L__BB0_67:
	and.b32  	%r248, %r61, 7;
	setp.eq.s32 	%p51, %r248, 0;
	@%p51 bra 	$L__BB0_74;
	cvt.u32.u16 	%r249, %rs9;
	and.b32  	%r250, %r249, 7;
	and.b32  	%r64, %r249, 3;
	add.s32 	%r251, %r250, -1;
	setp.lt.u32 	%p52, %r251, 3;
	@%p52 bra 	$L__BB0_70;
	mul.wide.u32 	%rd208, %r316, 8;
	add.s64 	%rd209, %rd3, %rd208;
	ld.local.u64 	%rd210, [%rd209+8];
	mul.wide.u32 	%rd211, %r309, 8;
	add.s64 	%rd212, %rd210, %rd211;
	ld.f64 	%fd490, [%rd212];
	add.s64 	%rd213, %rd7, %rd208;
	ld.f64 	%fd491, [%rd213+8];
	fma.rn.f64 	%fd492, %fd490, %fd491, %fd769;
	ld.local.u64 	%rd214, [%rd209+16];
	add.s64 	%rd215, %rd214, %rd211;
	ld.f64 	%fd493, [%rd215];
	ld.f64 	%fd494, [%rd213+16];
	fma.rn.f64 	%fd495, %fd493, %fd494, %fd492;
	ld.local.u64 	%rd216, [%rd209+24];
	add.s64 	%rd217, %rd216, %rd211;
	ld.f64 	%fd496, [%rd217];
	ld.f64 	%fd497, [%rd213+24];
	fma.rn.f64 	%fd498, %fd496, %fd497, %fd495;
	add.s32 	%r316, %r316, 4;
	ld.local.u64 	%rd218, [%rd209+32];
	add.s64 	%rd219, %rd218, %rd211;
	ld.f64 	%fd499, [%rd219];
	ld.f64 	%fd500, [%rd213+32];
	fma.rn.f64 	%fd769, %fd499, %fd500, %fd498;
$L__BB0_70:
	setp.eq.s32 	%p53, %r64, 0;
	@%p53 bra 	$L__BB0_74;
	mul.wide.u32 	%rd220, %r316, 8;
	add.s64 	%rd12, %rd3, %rd220;
	ld.local.u64 	%rd221, [%rd12+8];
	mul.wide.u32 	%rd222, %r309, 8;
	add.s64 	%rd223, %rd221, %rd222;
	ld.f64 	%fd501, [%rd223];
	add.s64 	%rd13, %rd7, %rd220;
	ld.f64 	%fd502, [%rd13+8];
	fma.rn.f64 	%fd769, %fd501, %fd502, %fd769;
	setp.eq.s32 	%p54, %r64, 1;
	@%p54 bra 	$L__BB0_74;
	ld.local.u64 	%rd224, [%rd12+16];
	add.s64 	%rd226, %rd224, %rd222;
	ld.f64 	%fd503, [%rd226];
	ld.f64 	%fd504, [%rd13+16];
	fma.rn.f64 	%fd769, %fd503, %fd504, %fd769;
	setp.eq.s32 	%p55, %r64, 2;
	@%p55 bra 	$L__BB0_74;
	ld.local.u64 	%rd227, [%rd12+24];
	add.s64 	%rd229, %rd227, %rd222;
	ld.f64 	%fd505, [%rd229];
	ld.f64 	%fd506, [%rd13+24];
	fma.rn.f64 	%fd769, %fd505, %fd506, %fd769;
$L__BB0_74:
	div.rn.f64 	%fd507, %fd769, %fd770;
	mul.wide.u32 	%rd230, %r309, 8;
	add.s64 	%rd231, %rd5, %rd230;
	st.local.f64 	[%rd231], %fd507;
	add.s64 	%rd232, %rd7, %rd230;
	ld.f64 	%fd508, [%rd232];
	fma.rn.f64 	%fd753, %fd507, %fd508, %fd753;
	add.s32 	%r309, %r309, 1;
	add.s32 	%r252, %r300, -1;
	setp.ne.s32 	%p56, %r309, %r252;
	@%p56 bra 	$L__BB0_47;
	add.f64 	%fd509, %fd770, %fd770;
	div.rn.f64 	%fd58, %fd753, %fd509;
	mov.b32 	%r319, 0;
	mov.b16 	%rs58, 0;
	mov.u16 	%rs59, %rs58;
$L__BB0_76:
	mov.u32 	%r68, %r319;
	add.s32 	%r319, %r68, 1;
	add.s16 	%rs59, %rs59, 1;
	mul.wide.u32 	%rd233, %r68, 8;
	add.s64 	%rd234, %rd7, %rd233;
	ld.f64 	%fd59, [%rd234];
	add.s64 	%rd235, %rd5, %rd233;
	ld.local.f64 	%fd510, [%rd235];
	mul.f64 	%fd511, %fd58, %fd59;
	sub.f64 	%fd60, %fd510, %fd511;
	st.local.f64 	[%rd235], %fd60;
	add.s64 	%rd236, %rd3, %rd233;
	ld.local.u64 	%rd14, [%rd236];
	setp.lt.u32 	%p57, %r68, 7;
	mov.b32 	%r322, 0;
	@%p57 bra 	$L__BB0_79;
	mov.b32 	%r320, 0;
$L__BB0_78:
	.pragma "nounroll";
	mul.wide.u32 	%rd237, %r320, 8;
	add.s64 	%rd238, %rd5, %rd237;
	ld.local.f64 	%fd512, [%rd238];
	add.s64 	%rd239, %rd7, %rd237;
	ld.f64 	%fd513, [%rd239];
	mul.f64 	%fd514, %fd60, %fd513;
	fma.rn.f64 	%fd515, %fd59, %fd512, %fd514;
	add.s64 	%rd240, %rd14, %rd237;
	ld.f64 	%fd516, [%rd240];
	sub.f64 	%fd517, %fd516, %fd515;
	st.f64 	[%rd240], %fd517;
	ld.local.f64 	%fd518, [%rd238+8];
	ld.f64 	%fd519, [%rd239+8];
	mul.f64 	%fd520, %fd60, %fd519;
	fma.rn.f64 	%fd521, %fd59, %fd518, %fd520;
	ld.f64 	%fd522, [%rd240+8];
	sub.f64 	%fd523, %fd522, %fd521;
	st.f64 	[%rd240+8], %fd523;
	ld.local.f64 	%fd524, [%rd238+16];
	ld.f64 	%fd525, [%rd239+16];
	mul.f64 	%fd526, %fd60, %fd525;
	fma.rn.f64 	%fd527, %fd59, %fd524, %fd526;
	ld.f64 	%fd528, [%rd240+16];
	sub.f64 	%fd529, %fd528, %fd527;
	st.f64 	[%rd240+16], %fd529;
	ld.local.f64 	%fd530, [%rd238+24];
	ld.f64 	%fd531, [%rd239+24];
	mul.f64 	%fd532, %fd60, %fd531;
	fma.rn.f64 	%fd533, %fd59, %fd530, %fd532;
	ld.f64 	%fd534, [%rd240+24];
	sub.f64 	%fd535, %fd534, %fd533;
	st.f64 	[%rd240+24], %fd535;
	ld.local.f64 	%fd536, [%rd238+32];
	ld.f64 	%fd537, [%rd239+32];
	mul.f64 	%fd538, %fd60, %fd537;
	fma.rn.f64 	%fd539, %fd59, %fd536, %fd538;
	ld.f64 	%fd540, [%rd240+32];
	sub.f64 	%fd541, %fd540, %fd539;
	st.f64 	[%rd240+32], %fd541;
	ld.local.f64 	%fd542, [%rd238+40];
	ld.f64 	%fd543, [%rd239+40];
	mul.f64 	%fd544, %fd60, %fd543;
	fma.rn.f64 	%fd545, %fd59, %fd542, %fd544;
	ld.f64 	%fd546, [%rd240+40];
	sub.f64 	%fd547, %fd546, %fd545;
	st.f64 	[%rd240+40], %fd547;
	ld.local.f64 	%fd548, [%rd238+48];
	ld.f64 	%fd549, [%rd239+48];
	mul.f64 	%fd550, %fd60, %fd549;
	fma.rn.f64 	%fd551, %fd59, %fd548, %fd550;
	ld.f64 	%fd552, [%rd240+48];
	sub.f64 	%fd553, %fd552, %fd551;
	st.f64 	[%rd240+48], %fd553;
	ld.local.f64 	%fd554, [%rd238+56];
	ld.f64 	%fd555, [%rd239+56];
	mul.f64 	%fd556, %fd60, %fd555;
	fma.rn.f64 	%fd557, %fd59, %fd554, %fd556;
	ld.f64 	%fd558, [%rd240+56];
	sub.f64 	%fd559, %fd558, %fd557;
	st.f64 	[%rd240+56], %fd559;
	add.s32 	%r320, %r320, 8;
	and.b32  	%r322, %r319, -8;
	setp.ne.s32 	%p58, %r320, %r322;
	@%p58 bra 	$L__BB0_78;
$L__BB0_79:
	and.b32  	%r256, %r319, 7;
	setp.eq.s32 	%p59, %r256, 0;
	@%p59 bra 	$L__BB0_87;
	cvt.u32.u16 	%r257, %rs59;
	and.b32  	%r74, %r257, 7;
	add.s32 	%r258, %r74, -1;
	setp.lt.u32 	%p60, %r258, 3;
	@%p60 bra 	$L__BB0_82;
	mul.wide.u32 	%rd241, %r322, 8;
	add.s64 	%rd242, %rd5, %rd241;
	ld.local.f64 	%fd560, [%rd242];
	add.s64 	%rd243, %rd7, %rd241;
	ld.f64 	%fd561, [%rd243];
	mul.f64 	%fd562, %fd60, %fd561;
	fma.rn.f64 	%fd563, %fd59, %fd560, %fd562;
	add.s64 	%rd244, %rd14, %rd241;
	ld.f64 	%fd564, [%rd244];
	sub.f64 	%fd565, %fd564, %fd563;
	st.f64 	[%rd244], %fd565;
	ld.local.f64 	%fd566, [%rd242+8];
	ld.f64 	%fd567, [%rd243+8];
	mul.f64 	%fd568, %fd60, %fd567;
	fma.rn.f64 	%fd569, %fd59, %fd566, %fd568;
	ld.f64 	%fd570, [%rd244+8];
	sub.f64 	%fd571, %fd570, %fd569;
	st.f64 	[%rd244+8], %fd571;
	ld.local.f64 	%fd572, [%rd242+16];
	ld.f64 	%fd573, [%rd243+16];
	mul.f64 	%fd574, %fd60, %fd573;
	fma.rn.f64 	%fd575, %fd59, %fd572, %fd574;
	ld.f64 	%fd576, [%rd244+16];
	sub.f64 	%fd577, %fd576, %fd575;
	st.f64 	[%rd244+16], %fd577;
	ld.local.f64 	%fd578, [%rd242+24];
	ld.f64 	%fd579, [%rd243+24];
	mul.f64 	%fd580, %fd60, %fd579;
	fma.rn.f64 	%fd581, %fd59, %fd578, %fd580;
	ld.f64 	%fd582, [%rd244+24];
	sub.f64 	%fd583, %fd582, %fd581;
	st.f64 	[%rd244+24], %fd583;
	add.s32 	%r322, %r322, 4;
$L__BB0_82:
	and.b32  	%r259, %r74, 3;
	setp.eq.s32 	%p61, %r259, 0;
	@%p61 bra 	$L__BB0_87;
	and.b16  	%rs45, %rs58, 3;
	setp.eq.s16 	%p62, %rs45, 0;
	@%p62 bra 	$L__BB0_85;
	mul.wide.u32 	%rd245, %r322, 8;
	add.s64 	%rd246, %rd5, %rd245;
	ld.local.f64 	%fd584, [%rd246];
	add.s64 	%rd247, %rd7, %rd245;
	ld.f64 	%fd585, [%rd247];
	mul.f64 	%fd586, %fd60, %fd585;
	fma.rn.f64 	%fd587, %fd59, %fd584, %fd586;
	add.s64 	%rd248, %rd14, %rd245;
	ld.f64 	%fd588, [%rd248];
	sub.f64 	%fd589, %fd588, %fd587;
	st.f64 	[%rd248], %fd589;
	ld.local.f64 	%fd590, [%rd246+8];
	ld.f64 	%fd591, [%rd247+8];
	mul.f64 	%fd592, %fd60, %fd591;
	fma.rn.f64 	%fd593, %fd59, %fd590, %fd592;
	ld.f64 	%fd594, [%rd248+8];
	sub.f64 	%fd595, %fd594, %fd593;
	st.f64 	[%rd248+8], %fd595;
	add.s32 	%r322, %r322, 2;
$L__BB0_85:
	and.b16  	%rs46, %rs58, 1;
	setp.eq.b16 	%p63, %rs46, 1;
	@%p63 bra 	$L__BB0_87;
	mul.wide.u32 	%rd249, %r322, 8;
	add.s64 	%rd250, %rd5, %rd249;
	ld.local.f64 	%fd596, [%rd250];
	add.s64 	%rd251, %rd7, %rd249;
	ld.f64 	%fd597, [%rd251];
	mul.f64 	%fd598, %fd60, %fd597;
	fma.rn.f64 	%fd599, %fd59, %fd596, %fd598;
	add.s64 	%rd252, %rd14, %rd249;
	ld.f64 	%fd600, [%rd252];
	sub.f64 	%fd601, %fd600, %fd599;
	st.f64 	[%rd252], %fd601;
$L__BB0_87:
	add.s32 	%r260, %r300, -1;
	setp.ne.s32 	%p64, %r319, %r260;
	add.s16 	%rs58, %rs58, 1;
	@%p64 bra 	$L__BB0_76;
$L__BB0_88:
	add.s32 	%r79, %r300, -1;
	mul.wide.s32 	%rd257, %r300, 8;
	add.s64 	%rd258, %rd4, %rd257;
	st.local.f64 	[%rd258+-8], %fd770;
	setp.gt.s32 	%p65, %r300, 2;
	add.s32 	%r299, %r299, 1;
	add.s16 	%rs55, %rs55, 1;
	add.s16 	%rs54, %rs54, 1;
	add.s16 	%rs53, %rs53, 1;
	mov.u32 	%r300, %r79;
	@%p65 bra 	$L__BB0_21;
$L__BB0_89:
	setp.lt.s32 	%p66, %r160, 1;
	mov.b64 	%rd259, 0;
	st.local.u64 	[%rd5], %rd259;
	@%p66 bra 	$L__BB0_102;
	add.s32 	%r262, %r160, -1;
	and.b32  	%r81, %r160, 15;
	setp.lt.u32 	%p67, %r262, 15;
	mov.b32 	%r326, 0;
	@%p67 bra 	$L__BB0_93;
	and.b32  	%r326, %r160, 2147483632;
	mov.b32 	%r324, 0;
$L__BB0_92:
	.pragma "nounroll";
	mul.wide.u32 	%rd260, %r324, 8;
	add.s64 	%rd261, %rd3, %rd260;
	ld.local.u64 	%rd262, [%rd261];
	add.s64 	%rd263, %rd262, %rd260;
	ld.f64 	%fd604, [%rd263];
	add.s64 	%rd264, %rd4, %rd260;
	st.local.f64 	[%rd264], %fd604;
	ld.local.u64 	%rd265, [%rd261+8];
	add.s64 	%rd266, %rd265, %rd260;
	ld.f64 	%fd605, [%rd266+8];
	st.local.f64 	[%rd264+8], %fd605;
	ld.local.u64 	%rd267, [%rd261+16];
	add.s64 	%rd268, %rd267, %rd260;
	ld.f64 	%fd606, [%rd268+16];
	st.local.f64 	[%rd264+16], %fd606;
	ld.local.u64 	%rd269, [%rd261+24];
	add.s64 	%rd270, %rd269, %rd260;
	ld.f64 	%fd607, [%rd270+24];
	st.local.f64 	[%rd264+24], %fd607;
	ld.local.u64 	%rd271, [%rd261+32];
	add.s64 	%rd272, %rd271, %rd260;
	ld.f64 	%fd608, [%rd272+32];
	st.local.f64 	[%rd264+32], %fd608;
	ld.local.u64 	%rd273, [%rd261+40];
	add.s64 	%rd274, %rd273, %rd260;
	ld.f64 	%fd609, [%rd274+40];
	st.local.f64 	[%rd264+40], %fd609;
	ld.local.u64 	%rd275, [%rd261+48];
	add.s64 	%rd276, %rd275, %rd260;
	ld.f64 	%fd610, [%rd276+48];
	st.local.f64 	[%rd264+48], %fd610;
	ld.local.u64 	%rd277, [%rd261+56];
	add.s64 	%rd278, %rd277, %rd260;
	ld.f64 	%fd611, [%rd278+56];
	st.local.f64 	[%rd264+56], %fd611;
	ld.local.u64 	%rd279, [%rd261+64];
	add.s64 	%rd280, %rd279, %rd260;
	ld.f64 	%fd612, [%rd280+64];
	st.local.f64 	[%rd264+64], %fd612;
	ld.local.u64 	%rd281, [%rd261+72];
	add.s64 	%rd282, %rd281, %rd260;
	ld.f64 	%fd613, [%rd282+72];
	st.local.f64 	[%rd264+72], %fd613;
	ld.local.u64 	%rd283, [%rd261+80];
	add.s64 	%rd284, %rd283, %rd260;
	ld.f64 	%fd614, [%rd284+80];
	st.local.f64 	[%rd264+80], %fd614;
	ld.local.u64 	%rd285, [%rd261+88];
	add.s64 	%rd286, %rd285, %rd260;
	ld.f64 	%fd615, [%rd286+88];
	st.local.f64 	[%rd264+88], %fd615;
	ld.local.u64 	%rd287, [%rd261+96];
	add.s64 	%rd288, %rd287, %rd260;
	ld.f64 	%fd616, [%rd288+96];
	st.local.f64 	[%rd264+96], %fd616;
	ld.local.u64 	%rd289, [%rd261+104];
	add.s64 	%rd290, %rd289, %rd260;
	ld.f64 	%fd617, [%rd290+104];
	st.local.f64 	[%rd264+104], %fd617;
	ld.local.u64 	%rd291, [%rd261+112];
	add.s64 	%rd292, %rd291, %rd260;
	ld.f64 	%fd618, [%rd292+112];
	st.local.f64 	[%rd264+112], %fd618;
	ld.local.u64 	%rd293, [%rd261+120];
	add.s64 	%rd294, %rd293, %rd260;
	ld.f64 	%fd619, [%rd294+120];
	st.local.f64 	[%rd264+120], %fd619;
	add.s32 	%r324, %r324, 16;
	setp.ne.s32 	%p68, %r324, %r326;
	@%p68 bra 	$L__BB0_92;
$L__BB0_93:
	setp.eq.s32 	%p69, %r81, 0;
	@%p69 bra 	$L__BB0_102;
	and.b32  	%r86, %r160, 7;
	setp.lt.u32 	%p70, %r81, 8;
	@%p70 bra 	$L__BB0_96;
	mul.wide.u32 	%rd295, %r326, 8;
	add.s64 	%rd296, %rd3, %rd295;
	ld.local.u64 	%rd297, [%rd296];
	add.s64 	%rd298, %rd297, %rd295;
	ld.f64 	%fd620, [%rd298];
	add.s64 	%rd299, %rd4, %rd295;
	st.local.f64 	[%rd299], %fd620;
	ld.local.u64 	%rd300, [%rd296+8];
	add.s64 	%rd301, %rd300, %rd295;
	ld.f64 	%fd621, [%rd301+8];
	st.local.f64 	[%rd299+8], %fd621;
	ld.local.u64 	%rd302, [%rd296+16];
	add.s64 	%rd303, %rd302, %rd295;
	ld.f64 	%fd622, [%rd303+16];
	st.local.f64 	[%rd299+16], %fd622;
	ld.local.u64 	%rd304, [%rd296+24];
	add.s64 	%rd305, %rd304, %rd295;
	ld.f64 	%fd623, [%rd305+24];
	st.local.f64 	[%rd299+24], %fd623;
	ld.local.u64 	%rd306, [%rd296+32];
	add.s64 	%rd307, %rd306, %rd295;
	ld.f64 	%fd624, [%rd307+32];
	st.local.f64 	[%rd299+32], %fd624;
	ld.local.u64 	%rd308, [%rd296+40];
	add.s64 	%rd309, %rd308, %rd295;
	ld.f64 	%fd625, [%rd309+40];
	st.local.f64 	[%rd299+40], %fd625;
	ld.local.u64 	%rd310, [%rd296+48];
	add.s64 	%rd311, %rd310, %rd295;
	ld.f64 	%fd626, [%rd311+48];
	st.local.f64 	[%rd299+48], %fd626;
	ld.local.u64 	%rd312, [%rd296+56];
	add.s64 	%rd313, %rd312, %rd295;
	ld.f64 	%fd627, [%rd313+56];
	st.local.f64 	[%rd299+56], %fd627;
	add.s32 	%r326, %r326, 8;
$L__BB0_96:
	setp.eq.s32 	%p71, %r86, 0;
	@%p71 bra 	$L__BB0_102;
	and.b32  	%r89, %r160, 3;
	setp.lt.u32 	%p72, %r86, 4;
	@%p72 bra 	$L__BB0_99;
	mul.wide.u32 	%rd314, %r326, 8;
	add.s64 	%rd315, %rd3, %rd314;
	ld.local.u64 	%rd316, [%rd315];
	add.s64 	%rd317, %rd316, %rd314;
	ld.f64 	%fd628, [%rd317];
	add.s64 	%rd318, %rd4, %rd314;
	st.local.f64 	[%rd318], %fd628;
	ld.local.u64 	%rd319, [%rd315+8];
	add.s64 	%rd320, %rd319, %rd314;
	ld.f64 	%fd629, [%rd320+8];
	st.local.f64 	[%rd318+8], %fd629;
	ld.local.u64 	%rd321, [%rd315+16];
	add.s64 	%rd322, %rd321, %rd314;
	ld.f64 	%fd630, [%rd322+16];
	st.local.f64 	[%rd318+16], %fd630;
	ld.local.u64 	%rd323, [%rd315+24];
	add.s64 	%rd324, %rd323, %rd314;
	ld.f64 	%fd631, [%rd324+24];
	st.local.f64 	[%rd318+24], %fd631;
	add.s32 	%r326, %r326, 4;
$L__BB0_99:
	setp.eq.s32 	%p73, %r89, 0;
	@%p73 bra 	$L__BB0_102;
	mov.b32 	%r329, 0;
$L__BB0_101:
	.pragma "nounroll";
	mul.wide.u32 	%rd325, %r326, 8;
	add.s64 	%rd326, %rd3, %rd325;
	ld.local.u64 	%rd327, [%rd326];
	add.s64 	%rd328, %rd327, %rd325;
	ld.f64 	%fd632, [%rd328];
	add.s64 	%rd329, %rd4, %rd325;
	st.local.f64 	[%rd329], %fd632;
	add.s32 	%r326, %r326, 1;
	add.s32 	%r329, %r329, 1;
	setp.ne.s32 	%p74, %r329, %r89;
	@%p74 bra 	$L__BB0_101;
$L__BB0_102:
	setp.lt.s32 	%p75, %r160, 2;
	@%p75 bra 	$L__BB0_115;
	add.s32 	%r96, %r160, -1;
	add.s32 	%r266, %r160, -2;
	and.b32  	%r97, %r96, 15;
	setp.lt.u32 	%p76, %r266, 15;
	mov.b32 	%r332, 1;
	@%p76 bra 	$L__BB0_106;
	and.b32  	%r98, %r96, -16;
	mov.b32 	%r330, 1;
$L__BB0_105:
	.pragma "nounroll";
	mul.wide.u32 	%rd330, %r330, 8;
	add.s64 	%rd331, %rd5, %rd330;
	ld.local.f64 	%fd633, [%rd331];
	st.local.f64 	[%rd331+-8], %fd633;
	ld.local.f64 	%fd634, [%rd331+8];
	st.local.f64 	[%rd331], %fd634;
	ld.local.f64 	%fd635, [%rd331+16];
	st.local.f64 	[%rd331+8], %fd635;
	ld.local.f64 	%fd636, [%rd331+24];
	st.local.f64 	[%rd331+16], %fd636;
	ld.local.f64 	%fd637, [%rd331+32];
	st.local.f64 	[%rd331+24], %fd637;
	ld.local.f64 	%fd638, [%rd331+40];
	st.local.f64 	[%rd331+32], %fd638;
	ld.local.f64 	%fd639, [%rd331+48];
	st.local.f64 	[%rd331+40], %fd639;
	ld.local.f64 	%fd640, [%rd331+56];
	st.local.f64 	[%rd331+48], %fd640;
	ld.local.f64 	%fd641, [%rd331+64];
	st.local.f64 	[%rd331+56], %fd641;
	ld.local.f64 	%fd642, [%rd331+72];
	st.local.f64 	[%rd331+64], %fd642;
	ld.local.f64 	%fd643, [%rd331+80];
	st.local.f64 	[%rd331+72], %fd643;
	ld.local.f64 	%fd644, [%rd331+88];
	st.local.f64 	[%rd331+80], %fd644;
	ld.local.f64 	%fd645, [%rd331+96];
	st.local.f64 	[%rd331+88], %fd645;
	ld.local.f64 	%fd646, [%rd331+104];
	st.local.f64 	[%rd331+96], %fd646;
	ld.local.f64 	%fd647, [%rd331+112];
	st.local.f64 	[%rd331+104], %fd647;
	ld.local.f64 	%fd648, [%rd331+120];
	st.local.f64 	[%rd331+112], %fd648;
	add.s32 	%r332, %r330, 16;
	add.s32 	%r268, %r330, 15;
	setp.ne.s32 	%p77, %r268, %r98;
	mov.u32 	%r330, %r332;
	@%p77 bra 	$L__BB0_105;
$L__BB0_106:
	setp.eq.s32 	%p78, %r97, 0;
	@%p78 bra 	$L__BB0_115;
	and.b32  	%r102, %r96, 7;
	setp.lt.u32 	%p79, %r97, 8;
	@%p79 bra 	$L__BB0_109;
	mul.wide.u32 	%rd332, %r332, 8;
	add.s64 	%rd333, %rd5, %rd332;
	ld.local.f64 	%fd649, [%rd333];
	mul.wide.s32 	%rd334, %r332, 8;
	add.s64 	%rd335, %rd5, %rd334;
	st.local.f64 	[%rd335+-8], %fd649;
	add.s32 	%r269, %r332, 1;
	mul.wide.u32 	%rd336, %r269, 8;
	add.s64 	%rd337, %rd5, %rd336;
	ld.local.f64 	%fd650, [%rd337];
	st.local.f64 	[%rd335], %fd650;
	add.s32 	%r270, %r332, 2;
	mul.wide.u32 	%rd338, %r270, 8;
	add.s64 	%rd339, %rd5, %rd338;
	ld.local.f64 	%fd651, [%rd339];
	st.local.f64 	[%rd335+8], %fd651;
	add.s32 	%r271, %r332, 3;
	mul.wide.u32 	%rd340, %r271, 8;
	add.s64 	%rd341, %rd5, %rd340;
	ld.local.f64 	%fd652, [%rd341];
	st.local.f64 	[%rd335+16], %fd652;
	add.s32 	%r272, %r332, 4;
	mul.wide.u32 	%rd342, %r272, 8;
	add.s64 	%rd343, %rd5, %rd342;
	ld.local.f64 	%fd653, [%rd343];
	st.local.f64 	[%rd335+24], %fd653;
	add.s32 	%r273, %r332, 5;
	mul.wide.u32 	%rd344, %r273, 8;
	add.s64 	%rd345, %rd5, %rd344;
	ld.local.f64 	%fd654, [%rd345];
	st.local.f64 	[%rd335+32], %fd654;
	add.s32 	%r274, %r332, 6;
	mul.wide.u32 	%rd346, %r274, 8;
	add.s64 	%rd347, %rd5, %rd346;
	ld.local.f64 	%fd655, [%rd347];
	st.local.f64 	[%rd335+40], %fd655;
	ld.local.f64 	%fd656, [%rd333+56];
	st.local.f64 	[%rd335+48], %fd656;
	add.s32 	%r332, %r332, 8;
$L__BB0_109:
	setp.eq.s32 	%p80, %r102, 0;
	@%p80 bra 	$L__BB0_115;
	and.b32  	%r105, %r96, 3;
	setp.lt.u32 	%p81, %r102, 4;
	@%p81 bra 	$L__BB0_112;
	mul.wide.u32 	%rd348, %r332, 8;
	add.s64 	%rd349, %rd5, %rd348;
	ld.local.f64 	%fd657, [%rd349];
	mul.wide.s32 	%rd350, %r332, 8;
	add.s64 	%rd351, %rd5, %rd350;
	st.local.f64 	[%rd351+-8], %fd657;
	add.s32 	%r275, %r332, 1;
	mul.wide.u32 	%rd352, %r275, 8;
	add.s64 	%rd353, %rd5, %rd352;
	ld.local.f64 	%fd658, [%rd353];
	st.local.f64 	[%rd351], %fd658;
	add.s32 	%r276, %r332, 2;
	mul.wide.u32 	%rd354, %r276, 8;
	add.s64 	%rd355, %rd5, %rd354;
	ld.local.f64 	%fd659, [%rd355];
	st.local.f64 	[%rd351+8], %fd659;
	ld.local.f64 	%fd660, [%rd349+24];
	st.local.f64 	[%rd351+16], %fd660;
	add.s32 	%r332, %r332, 4;
$L__BB0_112:
	setp.eq.s32 	%p82, %r105, 0;
	@%p82 bra 	$L__BB0_115;
	mov.b32 	%r335, 0;
$L__BB0_114:
	.pragma "nounroll";
	mul.wide.u32 	%rd356, %r332, 8;
	add.s64 	%rd357, %rd5, %rd356;
	ld.local.f64 	%fd661, [%rd357];
	mul.wide.s32 	%rd358, %r332, 8;
	add.s64 	%rd359, %rd5, %rd358;
	st.local.f64 	[%rd359+-8], %fd661;
	add.s32 	%r332, %r332, 1;
	add.s32 	%r335, %r335, 1;
	setp.ne.s32 	%p83, %r335, %r105;
	@%p83 bra 	$L__BB0_114;
$L__BB0_115:
	setp.lt.s32 	%p84, %r160, 1;
	add.s32 	%r112, %r160, -1;
	mul.wide.s32 	%rd360, %r160, 8;
	add.s64 	%rd361, %rd5, %rd360;
	mov.b64 	%rd362, 0;
	st.local.u64 	[%rd361+-8], %rd362;
	@%p84 bra 	$L__BB0_123;
	mov.b32 	%r336, 0;
$L__BB0_117:
	add.s32 	%r114, %r336, 1;
	mul.wide.u32 	%rd363, %r336, 8;
	add.s64 	%rd15, %rd4, %rd363;
	add.s64 	%rd16, %rd5, %rd363;
	mov.b32 	%r337, 0;
$L__BB0_118:
	mov.u32 	%r338, %r336;
$L__BB0_119:
	mov.u32 	%r117, %r338;
	setp.eq.s32 	%p85, %r117, %r112;
	mov.u32 	%r340, %r112;
	@%p85 bra 	$L__BB0_121;
	mul.wide.u32 	%rd364, %r117, 8;
	add.s64 	%rd365, %rd4, %rd364;
	ld.local.f64 	%fd662, [%rd365];
	abs.f64 	%fd663, %fd662;
	add.s32 	%r338, %r117, 1;
	ld.local.f64 	%fd664, [%rd365+8];
	abs.f64 	%fd665, %fd664;
	add.f64 	%fd666, %fd663, %fd665;
	add.s64 	%rd366, %rd5, %rd364;
	ld.local.f64 	%fd667, [%rd366];
	abs.f64 	%fd668, %fd667;
	mul.f64 	%fd669, %fd666, 0d3D719799812DEA11;
	setp.gtu.f64 	%p86, %fd668, %fd669;
	mov.u32 	%r340, %r117;
	@%p86 bra 	$L__BB0_119;
$L__BB0_121:
	setp.eq.s32 	%p87, %r340, %r336;
	@%p87 bra 	$L__BB0_122;
	bra.uni 	$L__BB0_215;
$L__BB0_122:
	setp.eq.s32 	%p99, %r114, %r160;
	mov.u32 	%r336, %r114;
	@%p99 bra 	$L__BB0_123;
	bra.uni 	$L__BB0_117;
$L__BB0_123:
	setp.lt.s32 	%p100, %r160, 2;
	@%p100 bra 	$L__BB0_201;
	add.s32 	%r115, %r160, -2;
	cvt.u16.u32 	%rs19, %r160;
	add.s64 	%rd17, %rd4, 64;
	mov.b32 	%r341, 0;
	mov.b16 	%rs60, 0;
	mov.u16 	%rs61, %rs60;
$L__BB0_125:
	mov.u32 	%r343, %r341;
	sub.s32 	%r124, %r112, %r343;
	sub.s32 	%r281, %r115, %r343;
	add.s32 	%r341, %r343, 1;
	mul.wide.u32 	%rd376, %r343, 8;
	add.s64 	%rd20, %rd4, %rd376;
	setp.lt.u32 	%p101, %r281, 15;
	mov.u32 	%r345, %r341;
	@%p101 bra 	$L__BB0_161;
	and.b32  	%r282, %r124, -16;
	neg.s32 	%r342, %r282;
	add.s64 	%rd394, %rd17, %rd376;
$L__BB0_127:
	.pragma "nounroll";
	ld.local.f64 	%fd780, [%rd20];
	ld.local.f64 	%fd88, [%rd394+-56];
	setp.leu.f64 	%p102, %fd780, %fd88;
	@%p102 bra 	$L__BB0_129;
	st.local.f64 	[%rd20], %fd88;
	st.local.f64 	[%rd394+-56], %fd780;
	ld.local.f64 	%fd780, [%rd20];
$L__BB0_129:
	ld.local.f64 	%fd91, [%rd394+-48];
	setp.leu.f64 	%p103, %fd780, %fd91;
	@%p103 bra 	$L__BB0_131;
	st.local.f64 	[%rd20], %fd91;
	st.local.f64 	[%rd394+-48], %fd780;
	ld.local.f64 	%fd780, [%rd20];
$L__BB0_131:
	ld.local.f64 	%fd94, [%rd394+-40];
	setp.leu.f64 	%p104, %fd780, %fd94;
	@%p104 bra 	$L__BB0_133;
	st.local.f64 	[%rd20], %fd94;
	st.local.f64 	[%rd394+-40], %fd780;
	ld.local.f64 	%fd780, [%rd20];
$L__BB0_133:
	ld.local.f64 	%fd97, [%rd394+-32];
	setp.leu.f64 	%p105, %fd780, %fd97;
	@%p105 bra 	$L__BB0_135;
	st.local.f64 	[%rd20], %fd97;
	st.local.f64 	[%rd394+-32], %fd780;
	ld.local.f64 	%fd780, [%rd20];
$L__BB0_135:
	ld.local.f64 	%fd100, [%rd394+-24];
	setp.leu.f64 	%p106, %fd780, %fd100;
	@%p106 bra 	$L__BB0_137;
	st.local.f64 	[%rd20], %fd100;
	st.local.f64 	[%rd394+-24], %fd780;
	ld.local.f64 	%fd780, [%rd20];
$L__BB0_137:
	ld.local.f64 	%fd103, [%rd394+-16];
	setp.leu.f64 	%p107, %fd780, %fd103;
	@%p107 bra 	$L__BB0_139;
	st.local.f64 	[%rd20], %fd103;
	st.local.f64 	[%rd394+-16], %fd780;
	ld.local.f64 	%fd780, [%rd20];
$L__BB0_139:
	ld.local.f64 	%fd106, [%rd394+-8];
	setp.leu.f64 	%p108, %fd780, %fd106;
	@%p108 bra 	$L__BB0_141;
	st.local.f64 	[%rd20], %fd106;
	st.local.f64 	[%rd394+-8], %fd780;
	ld.local.f64 	%fd780, [%rd20];
$L__BB0_141:
	ld.local.f64 	%fd109, [%rd394];
	setp.leu.f64 	%p109, %fd780, %fd109;
	@%p109 bra 	$L__BB0_143;
	st.local.f64 	[%rd20], %fd109;
	st.local.f64 	[%rd394], %fd780;
	ld.local.f64 	%fd780, [%rd20];
$L__BB0_143:
	ld.local.f64 	%fd112, [%rd394+8];
	setp.leu.f64 	%p110, %fd780, %fd112;
	@%p110 bra 	$L__BB0_145;
	st.local.f64 	[%rd20], %fd112;
	st.local.f64 	[%rd394+8], %fd780;
	ld.local.f64 	%fd780, [%rd20];
$L__BB0_145:
	ld.local.f64 	%fd115, [%rd394+16];
	setp.leu.f64 	%p111, %fd780, %fd115;
	@%p111 bra 	$L__BB0_147;
	st.local.f64 	[%rd20], %fd115;
	st.local.f64 	[%rd394+16], %fd780;
	ld.local.f64 	%fd780, [%rd20];
$L__BB0_147:
	ld.local.f64 	%fd118, [%rd394+24];
	setp.leu.f64 	%p112, %fd780, %fd118;
	@%p112 bra 	$L__BB0_149;
	st.local.f64 	[%rd20], %fd118;
	st.local.f64 	[%rd394+24], %fd780;
	ld.local.f64 	%fd780, [%rd20];
$L__BB0_149:
	ld.local.f64 	%fd121, [%rd394+32];
	setp.leu.f64 	%p113, %fd780, %fd121;
	@%p113 bra 	$L__BB0_151;
	st.local.f64 	[%rd20], %fd121;
	st.local.f64 	[%rd394+32], %fd780;
	ld.local.f64 	%fd780, [%rd20];
$L__BB0_151:
	ld.local.f64 	%fd124, [%rd394+40];
	setp.leu.f64 	%p114, %fd780, %fd124;
	@%p114 bra 	$L__BB0_153;
	st.local.f64 	[%rd20], %fd124;
	st.local.f64 	[%rd394+40], %fd780;
	ld.local.f64 	%fd780, [%rd20];
$L__BB0_153:
	ld.local.f64 	%fd127, [%rd394+48];
	setp.leu.f64 	%p115, %fd780, %fd127;
	@%p115 bra 	$L__BB0_155;
	st.local.f64 	[%rd20], %fd127;
	st.local.f64 	[%rd394+48], %fd780;
	ld.local.f64 	%fd780, [%rd20];
$L__BB0_155:
	ld.local.f64 	%fd130, [%rd394+56];
	setp.leu.f64 	%p116, %fd780, %fd130;
	@%p116 bra 	$L__BB0_157;
	st.local.f64 	[%rd20], %fd130;
	st.local.f64 	[%rd394+56], %fd780;
	ld.local.f64 	%fd780, [%rd20];
$L__BB0_157:
	ld.local.f64 	%fd133, [%rd394+64];
	setp.leu.f64 	%p117, %fd780, %fd133;
	@%p117 bra 	$L__BB0_159;
	st.local.f64 	[%rd20], %fd133;
	st.local.f64 	[%rd394+64], %fd780;
$L__BB0_159:
	add.s32 	%r343, %r343, 16;
	add.s32 	%r342, %r342, 16;
	add.s64 	%rd394, %rd394, 128;
	setp.ne.s32 	%p118, %r342, 0;
	@%p118 bra 	$L__BB0_127;
	add.s32 	%r345, %r343, 1;
$L__BB0_161:
	and.b32  	%r283, %r124, 15;
	setp.eq.s32 	%p119, %r283, 0;
	@%p119 bra 	$L__BB0_200;
	not.b16 	%rs49, %rs61;
	add.s16 	%rs50, %rs49, %rs19;
	cvt.u32.u16 	%r284, %rs50;
	and.b32  	%r133, %r284, 15;
	add.s32 	%r285, %r133, -1;
	setp.lt.u32 	%p120, %r285, 7;
	@%p120 bra 	$L__BB0_180;
	ld.local.f64 	%fd795, [%rd20];
	mul.wide.u32 	%rd378, %r345, 8;
	add.s64 	%rd24, %rd4, %rd378;
	ld.local.f64 	%fd135, [%rd24];
	setp.leu.f64 	%p121, %fd795, %fd135;
	@%p121 bra 	$L__BB0_165;
	st.local.f64 	[%rd20], %fd135;
	st.local.f64 	[%rd24], %fd795;
	ld.local.f64 	%fd795, [%rd20];
$L__BB0_165:
	ld.local.f64 	%fd138, [%rd24+8];
	setp.leu.f64 	%p122, %fd795, %fd138;
	@%p122 bra 	$L__BB0_167;
	st.local.f64 	[%rd20], %fd138;
	st.local.f64 	[%rd24+8], %fd795;
	ld.local.f64 	%fd795, [%rd20];
$L__BB0_167:
	ld.local.f64 	%fd141, [%rd24+16];
	setp.leu.f64 	%p123, %fd795, %fd141;
	@%p123 bra 	$L__BB0_169;
	st.local.f64 	[%rd20], %fd141;
	st.local.f64 	[%rd24+16], %fd795;
	ld.local.f64 	%fd795, [%rd20];
$L__BB0_169:
	ld.local.f64 	%fd144, [%rd24+24];
	setp.leu.f64 	%p124, %fd795, %fd144;
	@%p124 bra 	$L__BB0_171;
	st.local.f64 	[%rd20], %fd144;
	st.local.f64 	[%rd24+24], %fd795;
	ld.local.f64 	%fd795, [%rd20];
$L__BB0_171:
	ld.local.f64 	%fd147, [%rd24+32];
	setp.leu.f64 	%p125, %fd795, %fd147;
	@%p125 bra 	$L__BB0_173;
	st.local.f64 	[%rd20], %fd147;
	st.local.f64 	[%rd24+32], %fd795;
	ld.local.f64 	%fd795, [%rd20];
$L__BB0_173:
	ld.local.f64 	%fd150, [%rd24+40];
	setp.leu.f64 	%p126, %fd795, %fd150;
	@%p126 bra 	$L__BB0_175;
	st.local.f64 	[%rd20], %fd150;
	st.local.f64 	[%rd24+40], %fd795;
	ld.local.f64 	%fd795, [%rd20];
$L__BB0_175:
	ld.local.f64 	%fd153, [%rd24+48];
	setp.leu.f64 	%p127, %fd795, %fd153;
	@%p127 bra 	$L__BB0_177;
	st.local.f64 	[%rd20], %fd153;
	st.local.f64 	[%rd24+48], %fd795;
	ld.local.f64 	%fd795, [%rd20];
$L__BB0_177:
	ld.local.f64 	%fd156, [%rd24+56];
	setp.leu.f64 	%p128, %fd795, %fd156;
	@%p128 bra 	$L__BB0_179;
	st.local.f64 	[%rd20], %fd156;
	st.local.f64 	[%rd24+56], %fd795;
$L__BB0_179:
	add.s32 	%r345, %r345, 8;
$L__BB0_180:
	and.b32  	%r286, %r133, 7;
	setp.eq.s32 	%p129, %r286, 0;
	@%p129 bra 	$L__BB0_200;
	not.b16 	%rs51, %rs60;
	add.s16 	%rs52, %rs51, %rs19;
	cvt.u32.u16 	%r287, %rs52;
	and.b32  	%r288, %r287, 7;
	and.b32  	%r136, %r287, 3;
	add.s32 	%r289, %r288, -1;
	setp.lt.u32 	%p130, %r289, 3;
	@%p130 bra 	$L__BB0_191;
	ld.local.f64 	%fd802, [%rd20];
	mul.wide.u32 	%rd379, %r345, 8;
	add.s64 	%rd25, %rd4, %rd379;
	ld.local.f64 	%fd158, [%rd25];
	setp.leu.f64 	%p131, %fd802, %fd158;
	@%p131 bra 	$L__BB0_184;
	st.local.f64 	[%rd20], %fd158;
	st.local.f64 	[%rd25], %fd802;
	ld.local.f64 	%fd802, [%rd20];
$L__BB0_184:
	ld.local.f64 	%fd161, [%rd25+8];
	setp.leu.f64 	%p132, %fd802, %fd161;
	@%p132 bra 	$L__BB0_186;
	st.local.f64 	[%rd20], %fd161;
	st.local.f64 	[%rd25+8], %fd802;
	ld.local.f64 	%fd802, [%rd20];
$L__BB0_186:
	ld.local.f64 	%fd164, [%rd25+16];
	setp.leu.f64 	%p133, %fd802, %fd164;
	@%p133 bra 	$L__BB0_188;
	st.local.f64 	[%rd20], %fd164;
	st.local.f64 	[%rd25+16], %fd802;
	ld.local.f64 	%fd802, [%rd20];
$L__BB0_188:
	ld.local.f64 	%fd167, [%rd25+24];
	setp.leu.f64 	%p134, %fd802, %fd167;
	@%p134 bra 	$L__BB0_190;
	st.local.f64 	[%rd20], %fd167;
	st.local.f64 	[%rd25+24], %fd802;
$L__BB0_190:
	add.s32 	%r345, %r345, 4;
$L__BB0_191:
	setp.eq.s32 	%p135, %r136, 0;
	@%p135 bra 	$L__BB0_200;
	ld.local.f64 	%fd168, [%rd20];
	mul.wide.u32 	%rd380, %r345, 8;
	add.s64 	%rd26, %rd4, %rd380;
	ld.local.f64 	%fd169, [%rd26];
	setp.leu.f64 	%p136, %fd168, %fd169;
	@%p136 bra 	$L__BB0_194;
	st.local.f64 	[%rd20], %fd169;
	st.local.f64 	[%rd26], %fd168;
$L__BB0_194:
	setp.eq.s32 	%p137, %r136, 1;
	@%p137 bra 	$L__BB0_200;
	ld.local.f64 	%fd170, [%rd20];
	ld.local.f64 	%fd171, [%rd26+8];
	setp.leu.f64 	%p138, %fd170, %fd171;
	@%p138 bra 	$L__BB0_197;
	st.local.f64 	[%rd20], %fd171;
	st.local.f64 	[%rd26+8], %fd170;
$L__BB0_197:
	setp.eq.s32 	%p139, %r136, 2;
	@%p139 bra 	$L__BB0_200;
	ld.local.f64 	%fd172, [%rd20];
	ld.local.f64 	%fd173, [%rd26+16];
	setp.leu.f64 	%p140, %fd172, %fd173;
	@%p140 bra 	$L__BB0_200;
	st.local.f64 	[%rd20], %fd173;
	st.local.f64 	[%rd26+16], %fd172;
$L__BB0_200:
	setp.ne.s32 	%p141, %r341, %r112;
	add.s16 	%rs61, %rs61, 1;
	add.s16 	%rs60, %rs60, 1;
	@%p141 bra 	$L__BB0_125;
$L__BB0_201:
	setp.lt.s32 	%p142, %r160, 1;
	@%p142 bra 	$L__BB0_214;
	mul.lo.s32 	%r139, %r160, %r2;
	and.b32  	%r140, %r160, 15;
	setp.lt.u32 	%p143, %r112, 15;
	mov.b32 	%r350, 0;
	@%p143 bra 	$L__BB0_205;
	and.b32  	%r350, %r160, 2147483632;
	neg.s32 	%r348, %r350;
	add.s64 	%rd395, %rd4, 64;
	add.s64 	%rd28, %rd2, 64;
	mov.u32 	%r347, %r139;
$L__BB0_204:
	.pragma "nounroll";
	mul.wide.s32 	%rd381, %r347, 8;
	add.s64 	%rd382, %rd28, %rd381;
	ld.local.f64 	%fd708, [%rd395+-64];
	st.global.f64 	[%rd382+-64], %fd708;
	ld.local.f64 	%fd709, [%rd395+-56];
	st.global.f64 	[%rd382+-56], %fd709;
	ld.local.f64 	%fd710, [%rd395+-48];
	st.global.f64 	[%rd382+-48], %fd710;
	ld.local.f64 	%fd711, [%rd395+-40];
	st.global.f64 	[%rd382+-40], %fd711;
	ld.local.f64 	%fd712, [%rd395+-32];
	st.global.f64 	[%rd382+-32], %fd712;
	ld.local.f64 	%fd713, [%rd395+-24];
	st.global.f64 	[%rd382+-24], %fd713;
	ld.local.f64 	%fd714, [%rd395+-16];
	st.global.f64 	[%rd382+-16], %fd714;
	ld.local.f64 	%fd715, [%rd395+-8];
	st.global.f64 	[%rd382+-8], %fd715;
	ld.local.f64 	%fd716, [%rd395];
	st.global.f64 	[%rd382], %fd716;
	ld.local.f64 	%fd717, [%rd395+8];
	st.global.f64 	[%rd382+8], %fd717;
	ld.local.f64 	%fd718, [%rd395+16];
	st.global.f64 	[%rd382+16], %fd718;
	ld.local.f64 	%fd719, [%rd395+24];
	st.global.f64 	[%rd382+24], %fd719;
	ld.local.f64 	%fd720, [%rd395+32];
	st.global.f64 	[%rd382+32], %fd720;
	ld.local.f64 	%fd721, [%rd395+40];
	st.global.f64 	[%rd382+40], %fd721;
	ld.local.f64 	%fd722, [%rd395+48];
	st.global.f64 	[%rd382+48], %fd722;
	ld.local.f64 	%fd723, [%rd395+56];
	st.global.f64 	[%rd382+56], %fd723;
	add.s32 	%r348, %r348, 16;
	add.s64 	%rd395, %rd395, 128;
	add.s32 	%r347, %r347, 16;
	setp.ne.s32 	%p144, %r348, 0;
	@%p144 bra 	$L__BB0_204;
$L__BB0_205:
	setp.eq.s32 	%p145, %r140, 0;
	@%p145 bra 	$L__BB0_214;
	and.b32  	%r148, %r160, 7;
	setp.lt.u32 	%p146, %r140, 8;
	@%p146 bra 	$L__BB0_208;
	mul.wide.u32 	%rd383, %r350, 8;
	add.s64 	%rd384, %rd4, %rd383;
	ld.local.f64 	%fd724, [%rd384];
	add.s32 	%r291, %r350, %r139;
	mul.wide.s32 	%rd385, %r291, 8;
	add.s64 	%rd386, %rd2, %rd385;
	st.global.f64 	[%rd386], %fd724;
	ld.local.f64 	%fd725, [%rd384+8];
	st.global.f64 	[%rd386+8], %fd725;
	ld.local.f64 	%fd726, [%rd384+16];
	st.global.f64 	[%rd386+16], %fd726;
	ld.local.f64 	%fd727, [%rd384+24];
	st.global.f64 	[%rd386+24], %fd727;
	ld.local.f64 	%fd728, [%rd384+32];
	st.global.f64 	[%rd386+32], %fd728;
	ld.local.f64 	%fd729, [%rd384+40];
	st.global.f64 	[%rd386+40], %fd729;
	ld.local.f64 	%fd730, [%rd384+48];
	st.global.f64 	[%rd386+48], %fd730;
	ld.local.f64 	%fd731, [%rd384+56];
	st.global.f64 	[%rd386+56], %fd731;
	add.s32 	%r350, %r350, 8;
$L__BB0_208:
	setp.eq.s32 	%p147, %r148, 0;
	@%p147 bra 	$L__BB0_214;
	and.b32  	%r151, %r160, 3;
	setp.lt.u32 	%p148, %r148, 4;
	@%p148 bra 	$L__BB0_211;
	mul.wide.u32 	%rd387, %r350, 8;
	add.s64 	%rd388, %rd4, %rd387;
	ld.local.f64 	%fd732, [%rd388];
	add.s32 	%r292, %r350, %r139;
	mul.wide.s32 	%rd389, %r292, 8;
	add.s64 	%rd390, %rd2, %rd389;
	st.global.f64 	[%rd390], %fd732;
	ld.local.f64 	%fd733, [%rd388+8];
	st.global.f64 	[%rd390+8], %fd733;
	ld.local.f64 	%fd734, [%rd388+16];
	st.global.f64 	[%rd390+16], %fd734;
	ld.local.f64 	%fd735, [%rd388+24];
	st.global.f64 	[%rd390+24], %fd735;
	add.s32 	%r350, %r350, 4;
$L__BB0_211:
	setp.eq.s32 	%p149, %r151, 0;
	@%p149 bra 	$L__BB0_214;
	add.s32 	%r353, %r350, %r139;
	mul.wide.u32 	%rd391, %r350, 8;
	add.s64 	%rd396, %rd4, %rd391;
	neg.s32 	%r352, %r151;
$L__BB0_213:
	.pragma "nounroll";
	mul.wide.s32 	%rd392, %r353, 8;
	add.s64 	%rd393, %rd2, %rd392;
	ld.local.f64 	%fd736, [%rd396];
	st.global.f64 	[%rd393], %fd736;
	add.s32 	%r353, %r353, 1;
	add.s64 	%rd396, %rd396, 8;
	add.s32 	%r352, %r352, 1;
	setp.ne.s32 	%p150, %r352, 0;
	@%p150 bra 	$L__BB0_213;
$L__BB0_214:
	ret;
$L__BB0_215:
	setp.eq.s32 	%p88, %r337, 30;
	@%p88 bra 	$L__BB0_201;
	ld.local.f64 	%fd670, [%rd15+8];
	ld.local.f64 	%fd62, [%rd15];
	sub.f64 	%fd671, %fd670, %fd62;
	ld.local.f64 	%fd63, [%rd16];
	add.f64 	%fd672, %fd63, %fd63;
	div.rn.f64 	%fd64, %fd671, %fd672;
	abs.f64 	%fd65, %fd64;
	setp.leu.f64 	%p89, %fd65, 0d3FF0000000000000;
	@%p89 bra 	$L__BB0_218;
	rcp.rn.f64 	%fd674, %fd65;
	fma.rn.f64 	%fd675, %fd674, %fd674, 0d3FF0000000000000;
	sqrt.rn.f64 	%fd676, %fd675;
	mul.f64 	%fd771, %fd65, %fd676;
	bra.uni 	$L__BB0_219;
$L__BB0_218:
	fma.rn.f64 	%fd673, %fd64, %fd64, 0d3FF0000000000000;
	sqrt.rn.f64 	%fd771, %fd673;
$L__BB0_219:
	mul.wide.u32 	%rd367, %r340, 8;
	add.s64 	%rd368, %rd4, %rd367;
	ld.local.f64 	%fd678, [%rd368];
	sub.f64 	%fd679, %fd678, %fd62;
	setp.ltu.f64 	%p91, %fd64, 0d0000000000000000;
	abs.f64 	%fd680, %fd771;
	neg.f64 	%fd681, %fd680;
	selp.f64 	%fd682, %fd681, %fd680, %p91;
	add.f64 	%fd683, %fd64, %fd682;
	div.rn.f64 	%fd684, %fd63, %fd683;
	add.f64 	%fd778, %fd679, %fd684;
	setp.le.u32 	%p92, %r340, %r336;
	add.s64 	%rd18, %rd5, %rd367;
	mov.pred 	%p151, 0;
	mov.f64 	%fd777, 0d0000000000000000;
	@%p92 bra 	$L__BB0_228;
	mov.f64 	%fd777, 0d0000000000000000;
	mov.f64 	%fd772, 0d3FF0000000000000;
	mov.f64 	%fd775, %fd772;
$L__BB0_221:
	add.s32 	%r121, %r340, -1;
	mul.wide.s32 	%rd369, %r340, 8;
	add.s64 	%rd19, %rd5, %rd369;
	ld.local.f64 	%fd687, [%rd19+-8];
	mul.f64 	%fd74, %fd775, %fd687;
	mul.f64 	%fd75, %fd772, %fd687;
	abs.f64 	%fd76, %fd74;
	abs.f64 	%fd77, %fd778;
	setp.leu.f64 	%p93, %fd76, %fd77;
	@%p93 bra 	$L__BB0_223;
	div.rn.f64 	%fd692, %fd77, %fd76;
	fma.rn.f64 	%fd693, %fd692, %fd692, 0d3FF0000000000000;
	sqrt.rn.f64 	%fd694, %fd693;
	mul.f64 	%fd776, %fd76, %fd694;
	bra.uni 	$L__BB0_225;
$L__BB0_223:
	setp.eq.f64 	%p94, %fd778, 0d0000000000000000;
	mov.f64 	%fd776, 0d0000000000000000;
	@%p94 bra 	$L__BB0_225;
	div.rn.f64 	%fd689, %fd76, %fd77;
	fma.rn.f64 	%fd690, %fd689, %fd689, 0d3FF0000000000000;
	sqrt.rn.f64 	%fd691, %fd690;
	mul.f64 	%fd776, %fd77, %fd691;
$L__BB0_225:
	st.local.f64 	[%rd19], %fd776;
	setp.neu.f64 	%p95, %fd776, 0d0000000000000000;
	@%p95 bra 	$L__BB0_227;
	add.s64 	%rd373, %rd4, %rd369;
	ld.local.f64 	%fd704, [%rd373];
	sub.f64 	%fd705, %fd704, %fd777;
	st.local.f64 	[%rd373], %fd705;
	mov.b64 	%rd374, 0;
	st.local.u64 	[%rd18], %rd374;
	mov.pred 	%p151, -1;
	bra.uni 	$L__BB0_228;
$L__BB0_227:
	div.rn.f64 	%fd775, %fd74, %fd776;
	div.rn.f64 	%fd772, %fd778, %fd776;
	add.s64 	%rd371, %rd4, %rd369;
	ld.local.f64 	%fd695, [%rd371];
	sub.f64 	%fd696, %fd695, %fd777;
	ld.local.f64 	%fd697, [%rd371+-8];
	sub.f64 	%fd698, %fd697, %fd696;
	mul.f64 	%fd699, %fd775, %fd698;
	add.f64 	%fd700, %fd772, %fd772;
	fma.rn.f64 	%fd701, %fd75, %fd700, %fd699;
	mul.f64 	%fd777, %fd775, %fd701;
	add.f64 	%fd702, %fd696, %fd777;
	st.local.f64 	[%rd371], %fd702;
	mul.f64 	%fd703, %fd772, %fd701;
	sub.f64 	%fd778, %fd703, %fd75;
	setp.gt.s32 	%p97, %r121, %r336;
	mov.u32 	%r340, %r121;
	@%p97 bra 	$L__BB0_221;
$L__BB0_228:
	add.s32 	%r337, %r337, 1;
	@%p151 bra 	$L__BB0_118;
	ld.local.f64 	%fd706, [%rd15];
	sub.f64 	%fd707, %fd706, %fd777;
	st.local.f64 	[%rd15], %fd707;
	st.local.f64 	[%rd16], %fd778;
	mov.b64 	%rd375, 0;
	st.local.u64 	[%rd18], %rd375;
	bra.uni 	$L__BB0_118;
$L__BB0_230:
	mul.wide.u32 	%rd253, %r26, 8;
	add.s64 	%rd254, %rd7, %rd253;
	ld.f64 	%fd603, [%rd254];
	add.s64 	%rd256, %rd5, %rd119;
	st.local.f64 	[%rd256+-8], %fd603;
	mov.f64 	%fd770, 0d0000000000000000;
	bra.uni 	$L__BB0_88;

}


// ===== COMPILED SASS (sm_100) =====

	.target	sm_100

	.elftype	@"ET_EXEC"


//--------------------- .note.nv.tkinfo           --------------------------
	.section	.note.nv.tkinfo,"",@"SHT_NOTE"
	.sectionflags	@"SHF_NOTE_NV_TKINFO"
	.tkinfo
        /*0018*/ 	.word	0x00000002
        /*0030*/ 	.string	""
        /*0030*/ 	.string	"ptxas"
        /*0030*/ 	.string	"Cuda compilation tools, release 13.0, V13.0.88"
        /*0030*/ 	.string	"Build cuda_13.0.r13.0/compiler.36424714_0"
        /*0030*/ 	.string	"-arch sm_100 -m 64 "



//--------------------- .note.nv.cuinfo           --------------------------
	.section	.note.nv.cuinfo,"",@"SHT_NOTE"
	.sectionflags	@"SHF_NOTE_NV_CUINFO"
        /*0018*/ 	.short	0x0002
        /*001a*/ 	.short	0x0064
        /*001c*/ 	.short	0x0082
	.zero		2


//--------------------- .nv.info                  --------------------------
	.section	.nv.info,"",@"SHT_CUDA_INFO"
	.align	4


	//----- nvinfo : EIATTR_REGCOUNT
	.align		4
        /*0000*/ 	.byte	0x04, 0x2f
        /*0002*/ 	.short	(.L_1 - .L_0)
	.align		4
.L_0:
        /*0004*/ 	.word	index@(_Z13eigstm_kernelPKdPdii)
        /*0008*/ 	.word	0x0000002e


	//----- nvinfo : EIATTR_FRAME_SIZE
	.align		4
.L_1:
        /*000c*/ 	.byte	0x04, 0x11
        /*000e*/ 	.short	(.L_3 - .L_2)
	.align		4
.L_2:
        /*0010*/ 	.word	index@($__internal_2_$__cuda_sm20_dsqrt_rn_f64_mediumpath_v1)
        /*0014*/ 	.word	0x00000078


	//----- nvinfo : EIATTR_FRAME_SIZE
	.align		4
.L_3:
        /*0018*/ 	.byte	0x04, 0x11
        /*001a*/ 	.short	(.L_5 - .L_4)
	.align		4
.L_4:
        /*001c*/ 	.word	index@($__internal_1_$__cuda_sm20_div_rn_f64_full)
        /*0020*/ 	.word	0x00000078


	//----- nvinfo : EIATTR_FRAME_SIZE
	.align		4
.L_5:
        /*0024*/ 	.byte	0x04, 0x11
        /*0026*/ 	.short	(.L_7 - .L_6)
	.align		4
.L_6:
        /*0028*/ 	.word	index@($__internal_0_$__cuda_sm20_dblrcp_rn_slowpath_v3)
        /*002c*/ 	.word	0x00000078


	//----- nvinfo : EIATTR_FRAME_SIZE
	.align		4
.L_7:
        /*0030*/ 	.byte	0x04, 0x11
        /*0032*/ 	.short	(.L_9 - .L_8)
	.align		4
.L_8:
        /*0034*/ 	.word	index@(_Z13eigstm_kernelPKdPdii)
        /*0038*/ 	.word	0x00000078


	//----- nvinfo : EIATTR_MIN_STACK_SIZE
	.align		4
.L_9:
        /*003c*/ 	.byte	0x04, 0x12
        /*003e*/ 	.short	(.L_11 - .L_10)
	.align		4
.L_10:
        /*0040*/ 	.word	index@(_Z13eigstm_kernelPKdPdii)
        /*0044*/ 	.word	0x00000078
.L_11:


//--------------------- .nv.compat                --------------------------
	.section	.nv.compat,"",@"SHT_CUDA_COMPAT_INFO"
	.align	4
        /*0000*/ 	.byte	0x02, 0x09, 0x00, 0x00, 0x02, 0x02, 0x01, 0x00, 0x02, 0x05, 0x05, 0x00, 0x03, 0x07, 0x01, 0x01
        /*0010*/ 	.byte	0x02, 0x03, 0x00, 0x00, 0x02, 0x06, 0x01, 0x00, 0x04, 0x0b, 0x08, 0x00, 0x01, 0x00, 0x00, 0x00
        /*0020*/ 	.byte	0x00, 0x00, 0x00, 0x00


//--------------------- .nv.info._Z13eigstm_kernelPKdPdii --------------------------
	.section	.nv.info._Z13eigstm_kernelPKdPdii,"",@"SHT_CUDA_INFO"
	.sectionflags	@""
	.align	4


	//----- nvinfo : EIATTR_CUDA_API_VERSION
	.align		4
        /*0000*/ 	.byte	0x04, 0x37
        /*0002*/ 	.short	(.L_13 - .L_12)
.L_12:
        /*0004*/ 	.word	0x00000082


	//----- nvinfo : EIATTR_KPARAM_INFO
	.align		4
.L_13:
        /*0008*/ 	.byte	0x04, 0x17
        /*000a*/ 	.short	(.L_15 - .L_14)
.L_14:
        /*000c*/ 	.word	0x00000000
        /*0010*/ 	.short	0x0003
        /*0012*/ 	.short	0x0014
        /*0014*/ 	.byte	0x00, 0xf0, 0x11, 0x00


	//----- nvinfo : EIATTR_KPARAM_INFO
	.align		4
.L_15:
        /*0018*/ 	.byte	0x04, 0x17
        /*001a*/ 	.short	(.L_17 - .L_16)
.L_16:
        /*001c*/ 	.word	0x00000000
        /*0020*/ 	.short	0x0002
        /*0022*/ 	.short	0x0010
        /*0024*/ 	.byte	0x00, 0xf0, 0x11, 0x00


	//----- nvinfo : EIATTR_KPARAM_INFO
	.align		4
.L_17:
        /*0028*/ 	.byte	0x04, 0x17
        /*002a*/ 	.short	(.L_19 - .L_18)
.L_18:
        /*002c*/ 	.word	0x00000000
        /*0030*/ 	.short	0x0001
        /*0032*/ 	.short	0x0008
        /*0034*/ 	.byte	0x00, 0xf5, 0x21, 0x00


	//----- nvinfo : EIATTR_KPARAM_INFO
	.align		4
.L_19:
        /*0038*/ 	.byte	0x04, 0x17
        /*003a*/ 	.short	(.L_21 - .L_20)
.L_20:
        /*003c*/ 	.word	0x00000000
        /*0040*/ 	.short	0x0000
        /*0042*/ 	.short	0x0000
        /*0044*/ 	.byte	0x00, 0xf5, 0x21, 0x00


	//----- nvinfo : EIATTR_SPARSE_MMA_MASK
	.align		4
.L_21:
        /*0048*/ 	.byte	0x03, 0x50
        /*004a*/ 	.short	0x0000


	//----- nvinfo : EIATTR_MAXREG_COUNT
	.align		4
        /*004c*/ 	.byte	0x03, 0x1b
        /*004e*/ 	.short	0x00ff


	//----- nvinfo : EIATTR_NUM_BARRIERS
	.align		4
        /*0050*/ 	.byte	0x02, 0x4c
        /*0052*/ 	.byte	0x01
	.zero		1


	//----- nvinfo : EIATTR_MERCURY_ISA_VERSION
	.align		4
        /*0054*/ 	.byte	0x03, 0x5f
        /*0056*/ 	.short	0x0101


	//----- nvinfo : EIATTR_VRC_CTA_INIT_COUNT
	.align		4
        /*0058*/ 	.byte	0x02, 0x4a
	.zero		1
	.zero		1


	//----- nvinfo : EIATTR_EXIT_INSTR_OFFSETS
	.align		4
        /*005c*/ 	.byte	0x04, 0x1c
        /*005e*/ 	.short	(.L_23 - .L_22)


	//   ....[0]....
.L_22:
        /*0060*/ 	.word	0x000000a0


	//   ....[1]....
        /*0064*/ 	.word	0x00008fb0


	//   ....[2]....
        /*0068*/ 	.word	0x00009310


	//   ....[3]....
        /*006c*/ 	.word	0x000094b0


	//   ....[4]....
        /*0070*/ 	.word	0x000095d0


	//   ....[5]....
        /*0074*/ 	.word	0x000096a0


	//----- nvinfo : EIATTR_CRS_STACK_SIZE
	.align		4
.L_23:
        /*0078*/ 	.byte	0x04, 0x1e
        /*007a*/ 	.short	(.L_25 - .L_24)
.L_24:
        /*007c*/ 	.word	0x00000000


	//----- nvinfo : EIATTR_CBANK_PARAM_SIZE
	.align		4
.L_25:
        /*0080*/ 	.byte	0x03, 0x19
        /*0082*/ 	.short	0x0018


	//----- nvinfo : EIATTR_PARAM_CBANK
	.align		4
        /*0084*/ 	.byte	0x04, 0x0a
        /*0086*/ 	.short	(.L_27 - .L_26)
	.align		4
.L_26:
        /*0088*/ 	.word	index@(.nv.constant0._Z13eigstm_kernelPKdPdii)
        /*008c*/ 	.short	0x0380
        /*008e*/ 	.short	0x0018


	//----- nvinfo : EIATTR_SW_WAR
	.align		4
.L_27:
        /*0090*/ 	.byte	0x04, 0x36
        /*0092*/ 	.short	(.L_29 - .L_28)
.L_28:
        /*0094*/ 	.word	0x00000008
.L_29:


//--------------------- .nv.callgraph             --------------------------
	.section	.nv.callgraph,"",@"SHT_CUDA_CALLGRAPH"
	.align	4
	.sectionentsize	8
	.align		4
        /*0000*/ 	.word	0x00000000
	.align		4
        /*0004*/ 	.word	0xffffffff
	.align		4
        /*0008*/ 	.word	0x00000000
	.align		4
        /*000c*/ 	.word	0xfffffffe
	.align		4
        /*0010*/ 	.word	0x00000000
	.align		4
        /*0014*/ 	.word	0xfffffffd
	.align		4
        /*0018*/ 	.word	0x00000000
	.align		4
        /*001c*/ 	.word	0xfffffffc


//--------------------- .text._Z13eigstm_kernelPKdPdii --------------------------
	.section	.text._Z13eigstm_kernelPKdPdii,"ax",@progbits
	.align	128
        .global         _Z13eigstm_kernelPKdPdii
        .type           _Z13eigstm_kernelPKdPdii,@function
        .size           _Z13eigstm_kernelPKdPdii,(.L_x_162 - _Z13eigstm_kernelPKdPdii)
        .other          _Z13eigstm_kernelPKdPdii,@"STO_CUDA_ENTRY STV_DEFAULT"
_Z13eigstm_kernelPKdPdii:
.text._Z13eigstm_kernelPKdPdii:
[----:B------:R-:W0:Y:S01]  /*0000*/  LDC R1, c[0x0][0x37c] ;  /* 0x0000df00ff017b82 */ /* 0x000e220000000800 */
[----:B------:R-:W1:Y:S07]  /*0010*/  S2R R3, SR_TID.X ;  /* 0x0000000000037919 */ /* 0x000e6e0000002100 */
[----:B------:R-:W1:Y:S01]  /*0020*/  S2UR UR4, SR_CTAID.X ;  /* 0x00000000000479c3 */ /* 0x000e620000002500 */
[----:B------:R-:W2:Y:S01]  /*0030*/  LDCU UR5, c[0x0][0x394] ;  /* 0x00007280ff0577ac */ /* 0x000ea20008000800 */
[----:B0-----:R-:W-:-:S05]  /*0040*/  VIADD R1, R1, 0xffffff88 ;  /* 0xffffff8801017836 */ /* 0x001fca0000000000 */
[C---:B------:R-:W-:Y:S01]  /*0050*/  R2UR UR9, R1.reuse ;  /* 0x00000000010972ca */ /* 0x040fe200000e0000 */
[----:B------:R-:W1:Y:S01]  /*0060*/  LDC R2, c[0x0][0x360] ;  /* 0x0000d800ff027b82 */ /* 0x000e620000000800 */
[----:B------:R-:W-:Y:S01]  /*0070*/  R2UR UR13, R1 ;  /* 0x00000000010d72ca */ /* 0x000fe200000e0000 */
[----:B-1----:R-:W-:-:S05]  /*0080*/  IMAD R2, R2, UR4, R3 ;  /* 0x0000000402027c24 */ /* 0x002fca000f8e0203 */
[----:B--2---:R-:W-:-:S13]  /*0090*/  ISETP.GE.AND P0, PT, R2, UR5, PT ;  /* 0x0000000502007c0c */ /* 0x004fda000bf06270 */
[----:B------:R-:W-:Y:S05]  /*00a0*/  @P0 EXIT ;  /* 0x000000000000094d */ /* 0x000fea0003800000 */
[----:B------:R-:W0:Y:S01]  /*00b0*/  LDCU UR16, c[0x0][0x390] ;  /* 0x00007200ff1077ac */ /* 0x000e220008000800 */
[----:B------:R-:W1:Y:S01]  /*00c0*/  LDCU.64 UR10, c[0x0][0x358] ;  /* 0x00006b00ff0a77ac */ /* 0x000e620008000a00 */
[----:B0-----:R-:W-:Y:S02]  /*00d0*/  UISETP.NE.AND UP0, UPT, UR16, URZ, UPT ;  /* 0x000000ff1000728c */ /* 0x001fe4000bf05270 */
[----:B------:R-:W-:-:S06]  /*00e0*/  UIMAD UR4, UR16, UR16, URZ ;  /* 0x00000010100472a4 */ /* 0x000fcc000f8e02ff */
[----:B------:R-:W-:Y:S01]  /*00f0*/  IMAD R0, R3, UR4, RZ ;  /* 0x0000000403007c24 */ /* 0x000fe2000f8e02ff */
[----:B-1----:R-:W-:Y:S06]  /*0100*/  BRA.U !UP0, `(.L_x_0) ;  /* 0x0000000908387547 */ /* 0x002fec000b800000 */
[----:B------:R-:W-:Y:S02]  /*0110*/  UISETP.LT.U32.AND UP0, UPT, UR4, 0x1, UPT ;  /* 0x000000010400788c */ /* 0x000fe4000bf01070 */
[----:B------:R-:W-:Y:S02]  /*0120*/  IMAD R3, R2, UR4, RZ ;  /* 0x0000000402037c24 */ /* 0x000fe4000f8e02ff */
[----:B------:R-:W-:Y:S02]  /*0130*/  USEL UR6, UR4, 0x1, !UP0 ;  /* 0x0000000104067887 */ /* 0x000fe4000c000000 */
[----:B------:R-:W-:-:S03]  /*0140*/  UISETP.GE.U32.AND UP0, UPT, UR4, 0x4, UPT ;  /* 0x000000040400788c */ /* 0x000fc6000bf06070 */
[----:B------:R-:W-:-:S06]  /*0150*/  UMOV UR4, URZ ;  /* 0x000000ff00047c82 */ /* 0x000fcc0008000000 */
[----:B------:R-:W-:Y:S05]  /*0160*/  BRA.U !UP0, `(.L_x_1) ;  /* 0x0000000508ec7547 */ /* 0x000fea000b800000 */
[----:B------:R-:W-:Y:S01]  /*0170*/  ULOP3.LUT UR4, UR6, 0xfffffffc, URZ, 0xc0, !UPT ;  /* 0xfffffffc06047892 */ /* 0x000fe2000f8ec0ff */
[----:B------:R-:W-:-:S03]  /*0180*/  UMOV UR5, URZ ;  /* 0x000000ff00057c82 */ /* 0x000fc60008000000 */
[----:B------:R-:W-:-:S09]  /*0190*/  UISETP.GT.AND UP0, UPT, UR4, URZ, UPT ;  /* 0x000000ff0400728c */ /* 0x000fd2000bf04270 */
[----:B------:R-:W-:Y:S05]  /*01a0*/  BRA.U !UP0, `(.L_x_2) ;  /* 0x0000000508907547 */ /* 0x000fea000b800000 */
[----:B------:R-:W-:Y:S02]  /*01b0*/  UIADD3 UR7, UPT, UPT, UR4, -UR5, URZ ;  /* 0x8000000504077290 */ /* 0x000fe4000fffe0ff */
[----:B------:R-:W-:Y:S02]  /*01c0*/  UPLOP3.LUT UP0, UPT, UPT, UPT, UPT, 0x80, 0x8 ;  /* 0x000000000008789c */ /* 0x000fe40003f0f070 */
[----:B------:R-:W-:-:S09]  /*01d0*/  UISETP.GT.AND UP1, UPT, UR7, 0xc, UPT ;  /* 0x0000000c0700788c */ /* 0x000fd2000bf24270 */
[----:B------:R-:W-:Y:S05]  /*01e0*/  BRA.U !UP1, `(.L_x_3) ;  /* 0x0000000109f07547 */ /* 0x000fea000b800000 */
[----:B------:R-:W0:Y:S01]  /*01f0*/  S2UR UR8, SR_CgaCtaId ;  /* 0x00000000000879c3 */ /* 0x000e220000008800 */
[----:B------:R-:W-:Y:S01]  /*0200*/  UMOV UR7, 0x400 ;  /* 0x0000040000077882 */ /* 0x000fe20000000000 */
[----:B------:R-:W-:Y:S02]  /*0210*/  UIADD3 UR15, UPT, UPT, UR4, -0xc, URZ ;  /* 0xfffffff4040f7890 */ /* 0x000fe4000fffe0ff */
[----:B------:R-:W-:Y:S02]  /*0220*/  UPLOP3.LUT UP0, UPT, UPT, UPT, UPT, 0x40, 0x4 ;  /* 0x000000000004789c */ /* 0x000fe40003f0e870 */
[----:B0-----:R-:W-:-:S12]  /*0230*/  ULEA UR7, UR8, UR7, 0x18 ;  /* 0x0000000708077291 */ /* 0x001fd8000f8ec0ff */
.L_x_4:
[----:B0-----:R-:W0:Y:S01]  /*0240*/  LDC.64 R32, c[0x0][0x380] ;  /* 0x0000e000ff207b82 */ /* 0x001e220000000a00 */
[C---:B------:R-:W-:Y:S01]  /*0250*/  VIADD R23, R3.reuse, UR5 ;  /* 0x0000000503177c36 */ /* 0x040fe20008000000 */
[----:B------:R-:W-:Y:S02]  /*0260*/  UIADD3 UR8, UPT, UPT, UR5, 0x4, URZ ;  /* 0x0000000405087890 */ /* 0x000fe4000fffe0ff */
[----:B------:R-:W-:Y:S02]  /*0270*/  UIADD3 UR12, UPT, UPT, UR5, 0x8, URZ ;  /* 0x00000008050c7890 */ /* 0x000fe4000fffe0ff */
[----:B------:R-:W-:Y:S02]  /*0280*/  UIADD3 UR14, UPT, UPT, UR5, 0xc, URZ ;  /* 0x0000000c050e7890 */ /* 0x000fe4000fffe0ff */
[C---:B------:R-:W-:Y:S02]  /*0290*/  VIADD R43, R3.reuse, UR8 ;  /* 0x00000008032b7c36 */ /* 0x040fe40008000000 */
[----:B------:R-:W-:-:S02]  /*02a0*/  IADD3 R39, PT, PT, R3, UR12, RZ ;  /* 0x0000000c03277c10 */ /* 0x000fc4000fffe0ff */
[----:B------:R-:W-:Y:S02]  /*02b0*/  VIADD R13, R3, UR14 ;  /* 0x0000000e030d7c36 */ /* 0x000fe40008000000 */
[----:B0-----:R-:W-:-:S05]  /*02c0*/  IMAD.WIDE R22, R23, 0x8, R32 ;  /* 0x0000000817167825 */ /* 0x001fca00078e0220 */
[----:B------:R-:W2:Y:S01]  /*02d0*/  LDG.E.64.CONSTANT R40, desc[UR10][R22.64] ;  /* 0x0000000a16287981 */ /* 0x000ea2000c1e9b00 */
[----:B------:R-:W-:-:S03]  /*02e0*/  IMAD.WIDE R42, R43, 0x8, R32 ;  /* 0x000000082b2a7825 */ /* 0x000fc600078e0220 */
[----:B------:R-:W3:Y:S01]  /*02f0*/  LDG.E.64.CONSTANT R4, desc[UR10][R22.64+0x8] ;  /* 0x0000080a16047981 */ /* 0x000ee2000c1e9b00 */
[----:B------:R-:W-:-:S03]  /*0300*/  IMAD.WIDE R38, R39, 0x8, R32 ;  /* 0x0000000827267825 */ /* 0x000fc600078e0220 */
[----:B------:R-:W4:Y:S01]  /*0310*/  LDG.E.64.CONSTANT R6, desc[UR10][R22.64+0x10] ;  /* 0x0000100a16067981 */ /* 0x000f22000c1e9b00 */
[----:B------:R-:W-:-:S03]  /*0320*/  IMAD.WIDE R32, R13, 0x8, R32 ;  /* 0x000000080d207825 */ /* 0x000fc600078e0220 */
[----:B------:R-:W5:Y:S01]  /*0330*/  LDG.E.64.CONSTANT R8, desc[UR10][R22.64+0x18] ;  /* 0x0000180a16087981 */ /* 0x000f62000c1e9b00 */
[----:B------:R-:W-:-:S03]  /*0340*/  VIADD R37, R0, UR5 ;  /* 0x0000000500257c36 */ /* 0x000fc60008000000 */
[----:B------:R-:W5:Y:S04]  /*0350*/  LDG.E.64.CONSTANT R10, desc[UR10][R42.64] ;  /* 0x0000000a2a0a7981 */ /* 0x000f68000c1e9b00 */
[----:B------:R-:W5:Y:S04]  /*0360*/  LDG.E.64.CONSTANT R12, desc[UR10][R42.64+0x8] ;  /* 0x0000080a2a0c7981 */ /* 0x000f68000c1e9b00 */
[----:B------:R-:W5:Y:S04]  /*0370*/  LDG.E.64.CONSTANT R14, desc[UR10][R42.64+0x10] ;  /* 0x0000100a2a0e7981 */ /* 0x000f68000c1e9b00 */
[----:B------:R-:W5:Y:S04]  /*0380*/  LDG.E.64.CONSTANT R16, desc[UR10][R42.64+0x18] ;  /* 0x0000180a2a107981 */ /* 0x000f68000c1e9b00 */
[----:B------:R-:W5:Y:S04]  /*0390*/  LDG.E.64.CONSTANT R18, desc[UR10][R38.64] ;  /* 0x0000000a26127981 */ /* 0x000f68000c1e9b00 */
[----:B------:R-:W5:Y:S04]  /*03a0*/  LDG.E.64.CONSTANT R20, desc[UR10][R38.64+0x8] ;  /* 0x0000080a26147981 */ /* 0x000f68000c1e9b00 */
[----:B------:R-:W5:Y:S04]  /*03b0*/  LDG.E.64.CONSTANT R22, desc[UR10][R38.64+0x10] ;  /* 0x0000100a26167981 */ /* 0x000f68000c1e9b00 */
[----:B------:R0:W5:Y:S04]  /*03c0*/  LDG.E.64.CONSTANT R24, desc[UR10][R38.64+0x18] ;  /* 0x0000180a26187981 */ /* 0x000168000c1e9b00 */
[----:B------:R-:W5:Y:S04]  /*03d0*/  LDG.E.64.CONSTANT R26, desc[UR10][R32.64] ;  /* 0x0000000a201a7981 */ /* 0x000f68000c1e9b00 */
[----:B------:R-:W5:Y:S04]  /*03e0*/  LDG.E.64.CONSTANT R28, desc[UR10][R32.64+0x8] ;  /* 0x0000080a201c7981 */ /* 0x000f68000c1e9b00 */
[----:B------:R-:W5:Y:S04]  /*03f0*/  LDG.E.64.CONSTANT R30, desc[UR10][R32.64+0x10] ;  /* 0x0000100a201e7981 */ /* 0x000f68000c1e9b00 */
[----:B------:R-:W5:Y:S01]  /*0400*/  LDG.E.64.CONSTANT R34, desc[UR10][R32.64+0x18] ;  /* 0x0000180a20227981 */ /* 0x000f62000c1e9b00 */
[----:B------:R-:W-:Y:S01]  /*0410*/  LEA R37, R37, UR7, 0x3 ;  /* 0x0000000725257c11 */ /* 0x000fe2000f8e18ff */
[----:B------:R-:W-:-:S02]  /*0420*/  VIADD R36, R0, UR8 ;  /* 0x0000000800247c36 */ /* 0x000fc40008000000 */
[----:B0-----:R-:W-:Y:S01]  /*0430*/  VIADD R38, R0, UR14 ;  /* 0x0000000e00267c36 */ /* 0x001fe20008000000 */
[----:B------:R-:W-:-:S04]  /*0440*/  UIADD3 UR5, UPT, UPT, UR5, 0x10, URZ ;  /* 0x0000001005057890 */ /* 0x000fc8000fffe0ff */
[----:B------:R-:W-:Y:S01]  /*0450*/  UISETP.GE.AND UP1, UPT, UR5, UR15, UPT ;  /* 0x0000000f0500728c */ /* 0x000fe2000bf26270 */
[----:B--2---:R0:W-:Y:S04]  /*0460*/  STS.64 [R37], R40 ;  /* 0x0000002825007388 */ /* 0x0041e80000000a00 */
[----:B---3--:R1:W-:Y:S01]  /*0470*/  STS.64 [R37+0x8], R4 ;  /* 0x0000080425007388 */ /* 0x0083e20000000a00 */
[----:B0-----:R-:W-:Y:S01]  /*0480*/  LEA R41, R36, UR7, 0x3 ;  /* 0x0000000724297c11 */ /* 0x001fe2000f8e18ff */
[----:B------:R-:W-:Y:S02]  /*0490*/  VIADD R36, R0, UR12 ;  /* 0x0000000c00247c36 */ /* 0x000fe40008000000 */
[----:B----4-:R0:W-:Y:S01]  /*04a0*/  STS.64 [R37+0x10], R6 ;  /* 0x0000100625007388 */ /* 0x0101e20000000a00 */
[----:B-1----:R-:W-:-:S02]  /*04b0*/  LEA R5, R38, UR7, 0x3 ;  /* 0x0000000726057c11 */ /* 0x002fc4000f8e18ff */
[----:B------:R-:W-:Y:S01]  /*04c0*/  LEA R39, R36, UR7, 0x3 ;  /* 0x0000000724277c11 */ /* 0x000fe2000f8e18ff */
[----:B-----5:R0:W-:Y:S04]  /*04d0*/  STS.64 [R37+0x18], R8 ;  /* 0x0000180825007388 */ /* 0x0201e80000000a00 */
[----:B------:R0:W-:Y:S04]  /*04e0*/  STS.64 [R41], R10 ;  /* 0x0000000a29007388 */ /* 0x0001e80000000a00 */
[----:B------:R0:W-:Y:S04]  /*04f0*/  STS.64 [R41+0x8], R12 ;  /* 0x0000080c29007388 */ /* 0x0001e80000000a00 */
[----:B------:R0:W-:Y:S04]  /*0500*/  STS.64 [R41+0x10], R14 ;  /* 0x0000100e29007388 */ /* 0x0001e80000000a00 */
[----:B------:R0:W-:Y:S04]  /*0510*/  STS.64 [R41+0x18], R16 ;  /* 0x0000181029007388 */ /* 0x0001e80000000a00 */
[----:B------:R0:W-:Y:S04]  /*0520*/  STS.64 [R39], R18 ;  /* 0x0000001227007388 */ /* 0x0001e80000000a00 */
[----:B------:R0:W-:Y:S04]  /*0530*/  STS.64 [R39+0x8], R20 ;  /* 0x0000081427007388 */ /* 0x0001e80000000a00 */
[----:B------:R0:W-:Y:S04]  /*0540*/  STS.64 [R39+0x10], R22 ;  /* 0x0000101627007388 */ /* 0x0001e80000000a00 */
[----:B------:R0:W-:Y:S04]  /*0550*/  STS.64 [R39+0x18], R24 ;  /* 0x0000181827007388 */ /* 0x0001e80000000a00 */
[----:B------:R0:W-:Y:S04]  /*0560*/  STS.64 [R5], R26 ;  /* 0x0000001a05007388 */ /* 0x0001e80000000a00 */
[----:B------:R0:W-:Y:S04]  /*0570*/  STS.64 [R5+0x8], R28 ;  /* 0x0000081c05007388 */ /* 0x0001e80000000a00 */
[----:B------:R0:W-:Y:S04]  /*0580*/  STS.64 [R5+0x10], R30 ;  /* 0x0000101e05007388 */ /* 0x0001e80000000a00 */
[----:B------:R0:W-:Y:S01]  /*0590*/  STS.64 [R5+0x18], R34 ;  /* 0x0000182205007388 */ /* 0x0001e20000000a00 */
[----:B------:R-:W-:Y:S05]  /*05a0*/  BRA.U !UP1, `(.L_x_4) ;  /* 0xfffffffd09247547 */ /* 0x000fea000b83ffff */
.L_x_3:
[----:B------:R-:W-:-:S04]  /*05b0*/  UIADD3 UR7, UPT, UPT, UR4, -UR5, URZ ;  /* 0x8000000504077290 */ /* 0x000fc8000fffe0ff */
[----:B------:R-:W-:-:S09]  /*05c0*/  UISETP.GT.AND UP1, UPT, UR7, 0x4, UPT ;  /* 0x000000040700788c */ /* 0x000fd2000bf24270 */
[----:B------:R-:W-:Y:S05]  /*05d0*/  BRA.U !UP1, `(.L_x_5) ;  /* 0x00000001097c7547 */ /* 0x000fea000b800000 */
[----:B0-----:R-:W0:Y:S01]  /*05e0*/  LDC.64 R14, c[0x0][0x380] ;  /* 0x0000e000ff0e7b82 */ /* 0x001e220000000a00 */
[----:B------:R-:W-:Y:S02]  /*05f0*/  UIADD3 UR12, UPT, UPT, UR5, 0x4, URZ ;  /* 0x00000004050c7890 */ /* 0x000fe4000fffe0ff */
[----:B------:R-:W-:-:S04]  /*0600*/  IADD3 R5, PT, PT, R3, UR5, RZ ;  /* 0x0000000503057c10 */ /* 0x000fc8000fffe0ff */
[----:B------:R-:W-:Y:S02]  /*0610*/  VIADD R7, R3, UR12 ;  /* 0x0000000c03077c36 */ /* 0x000fe40008000000 */
[----:B0-----:R-:W-:-:S04]  /*0620*/  IMAD.WIDE R4, R5, 0x8, R14 ;  /* 0x0000000805047825 */ /* 0x001fc800078e020e */
[----:B------:R-:W-:Y:S01]  /*0630*/  IMAD.WIDE R14, R7, 0x8, R14 ;  /* 0x00000008070e7825 */ /* 0x000fe200078e020e */
[----:B------:R-:W2:Y:S04]  /*0640*/  LDG.E.64.CONSTANT R8, desc[UR10][R4.64+0x8] ;  /* 0x0000080a04087981 */ /* 0x000ea8000c1e9b00 */
[----:B------:R-:W3:Y:S04]  /*0650*/  LDG.E.64.CONSTANT R6, desc[UR10][R4.64] ;  /* 0x0000000a04067981 */ /* 0x000ee8000c1e9b00 */
[----:B------:R-:W4:Y:S04]  /*0660*/  LDG.E.64.CONSTANT R10, desc[UR10][R4.64+0x10] ;  /* 0x0000100a040a7981 */ /* 0x000f28000c1e9b00 */
[----:B------:R0:W5:Y:S04]  /*0670*/  LDG.E.64.CONSTANT R12, desc[UR10][R4.64+0x18] ;  /* 0x0000180a040c7981 */ /* 0x000168000c1e9b00 */
[----:B------:R-:W5:Y:S04]  /*0680*/  LDG.E.64.CONSTANT R16, desc[UR10][R14.64] ;  /* 0x0000000a0e107981 */ /* 0x000f68000c1e9b00 */
[----:B------:R-:W5:Y:S04]  /*0690*/  LDG.E.64.CONSTANT R18, desc[UR10][R14.64+0x8] ;  /* 0x0000080a0e127981 */ /* 0x000f68000c1e9b00 */
[----:B------:R-:W5:Y:S04]  /*06a0*/  LDG.E.64.CONSTANT R20, desc[UR10][R14.64+0x10] ;  /* 0x0000100a0e147981 */ /* 0x000f68000c1e9b00 */
[----:B------:R-:W5:Y:S01]  /*06b0*/  LDG.E.64.CONSTANT R22, desc[UR10][R14.64+0x18] ;  /* 0x0000180a0e167981 */ /* 0x000f62000c1e9b00 */
[----:B------:R-:W1:Y:S01]  /*06c0*/  S2UR UR8, SR_CgaCtaId ;  /* 0x00000000000879c3 */ /* 0x000e620000008800 */
[----:B------:R-:W-:Y:S01]  /*06d0*/  UMOV UR7, 0x400 ;  /* 0x0000040000077882 */ /* 0x000fe20000000000 */
[----:B------:R-:W-:-:S02]  /*06e0*/  VIADD R24, R0, UR5 ;  /* 0x0000000500187c36 */ /* 0x000fc40008000000 */
[----:B------:R-:W-:Y:S01]  /*06f0*/  VIADD R26, R0, UR12 ;  /* 0x0000000c001a7c36 */ /* 0x000fe20008000000 */
[----:B-1----:R-:W-:-:S06]  /*0700*/  ULEA UR7, UR8, UR7, 0x18 ;  /* 0x0000000708077291 */ /* 0x002fcc000f8ec0ff */
[----:B------:R-:W-:Y:S02]  /*0710*/  LEA R25, R24, UR7, 0x3 ;  /* 0x0000000718197c11 */ /* 0x000fe4000f8e18ff */
[----:B0-----:R-:W-:Y:S01]  /*0720*/  LEA R5, R26, UR7, 0x3 ;  /* 0x000000071a057c11 */ /* 0x001fe2000f8e18ff */
[----:B------:R-:W-:Y:S02]  /*0730*/  UIADD3 UR5, UPT, UPT, UR5, 0x8, URZ ;  /* 0x0000000805057890 */ /* 0x000fe4000fffe0ff */
[----:B------:R-:W-:Y:S01]  /*0740*/  UPLOP3.LUT UP0, UPT, UPT, UPT, UPT, 0x40, 0x4 ;  /* 0x000000000004789c */ /* 0x000fe20003f0e870 */
[----:B--2---:R1:W-:Y:S04]  /*0750*/  STS.64 [R25+0x8], R8 ;  /* 0x0000080819007388 */ /* 0x0043e80000000a00 */
[----:B---3--:R1:W-:Y:S04]  /*0760*/  STS.64 [R25], R6 ;  /* 0x0000000619007388 */ /* 0x0083e80000000a00 */
[----:B----4-:R1:W-:Y:S04]  /*0770*/  STS.64 [R25+0x10], R10 ;  /* 0x0000100a19007388 */ /* 0x0103e80000000a00 */
[----:B-----5:R1:W-:Y:S04]  /*0780*/  STS.64 [R25+0x18], R12 ;  /* 0x0000180c19007388 */ /* 0x0203e80000000a00 */
[----:B------:R1:W-:Y:S04]  /*0790*/  STS.64 [R5], R16 ;  /* 0x0000001005007388 */ /* 0x0003e80000000a00 */
[----:B------:R1:W-:Y:S04]  /*07a0*/  STS.64 [R5+0x8], R18 ;  /* 0x0000081205007388 */ /* 0x0003e80000000a00 */
[----:B------:R1:W-:Y:S04]  /*07b0*/  STS.64 [R5+0x10], R20 ;  /* 0x0000101405007388 */ /* 0x0003e80000000a00 */
[----:B------:R1:W-:Y:S02]  /*07c0*/  STS.64 [R5+0x18], R22 ;  /* 0x0000181605007388 */ /* 0x0003e40000000a00 */
.L_x_5:
[----:B------:R-:W-:-:S09]  /*07d0*/  UISETP.NE.OR UP0, UPT, UR5, UR4, UP0 ;  /* 0x000000040500728c */ /* 0x000fd20008705670 */
[----:B------:R-:W-:Y:S05]  /*07e0*/  BRA.U !UP0, `(.L_x_1) ;  /* 0x00000001084c7547 */ /* 0x000fea000b800000 */
.L_x_2:
[----:B------:R-:W2:Y:S01]  /*07f0*/  S2UR UR8, SR_CgaCtaId ;  /* 0x00000000000879c3 */ /* 0x000ea20000008800 */
[----:B------:R-:W-:Y:S02]  /*0800*/  UMOV UR7, 0x400 ;  /* 0x0000040000077882 */ /* 0x000fe40000000000 */
[----:B--2---:R-:W-:-:S12]  /*0810*/  ULEA UR7, UR8, UR7, 0x18 ;  /* 0x0000000708077291 */ /* 0x004fd8000f8ec0ff */
.L_x_6:
[----:B01----:R-:W0:Y:S01]  /*0820*/  LDC.64 R4, c[0x0][0x380] ;  /* 0x0000e000ff047b82 */ /* 0x003e220000000a00 */
[----:B--2---:R-:W-:-:S04]  /*0830*/  VIADD R7, R3, UR5 ;  /* 0x0000000503077c36 */ /* 0x004fc80008000000 */
[----:B0-----:R-:W-:-:S05]  /*0840*/  IMAD.WIDE R4, R7, 0x8, R4 ;  /* 0x0000000807047825 */ /* 0x001fca00078e0204 */
[----:B------:R-:W2:Y:S04]  /*0850*/  LDG.E.64.CONSTANT R6, desc[UR10][R4.64] ;  /* 0x0000000a04067981 */ /* 0x000ea8000c1e9b00 */
[----:B------:R-:W3:Y:S04]  /*0860*/  LDG.E.64.CONSTANT R8, desc[UR10][R4.64+0x8] ;  /* 0x0000080a04087981 */ /* 0x000ee8000c1e9b00 */
[----:B------:R-:W4:Y:S04]  /*0870*/  LDG.E.64.CONSTANT R10, desc[UR10][R4.64+0x10] ;  /* 0x0000100a040a7981 */ /* 0x000f28000c1e9b00 */
[----:B------:R-:W5:Y:S01]  /*0880*/  LDG.E.64.CONSTANT R12, desc[UR10][R4.64+0x18] ;  /* 0x0000180a040c7981 */ /* 0x000f62000c1e9b00 */
[----:B------:R-:W-:Y:S01]  /*0890*/  IADD3 R14, PT, PT, R0, UR5, RZ ;  /* 0x00000005000e7c10 */ /* 0x000fe2000fffe0ff */
[----:B------:R-:W-:-:S03]  /*08a0*/  UIADD3 UR5, UPT, UPT, UR5, 0x4, URZ ;  /* 0x0000000405057890 */ /* 0x000fc6000fffe0ff */
[----:B------:R-:W-:Y:S01]  /*08b0*/  LEA R15, R14, UR7, 0x3 ;  /* 0x000000070e0f7c11 */ /* 0x000fe2000f8e18ff */
[----:B------:R-:W-:-:S04]  /*08c0*/  UISETP.NE.AND UP0, UPT, UR5, UR4, UPT ;  /* 0x000000040500728c */ /* 0x000fc8000bf05270 */
[----:B--2---:R2:W-:Y:S04]  /*08d0*/  STS.64 [R15], R6 ;  /* 0x000000060f007388 */ /* 0x0045e80000000a00 */
[----:B---3--:R2:W-:Y:S04]  /*08e0*/  STS.64 [R15+0x8], R8 ;  /* 0x000008080f007388 */ /* 0x0085e80000000a00 */
[----:B----4-:R2:W-:Y:S04]  /*08f0*/  STS.64 [R15+0x10], R10 ;  /* 0x0000100a0f007388 */ /* 0x0105e80000000a00 */
[----:B-----5:R2:W-:Y:S01]  /*0900*/  STS.64 [R15+0x18], R12 ;  /* 0x0000180c0f007388 */ /* 0x0205e20000000a00 */
[----:B------:R-:W-:Y:S05]  /*0910*/  BRA.U UP0, `(.L_x_6) ;  /* 0xfffffffd00c07547 */ /* 0x000fea000b83ffff */
.L_x_1:
[----:B------:R-:W-:-:S04]  /*0920*/  ULOP3.LUT UR6, UR6, 0x1, URZ, 0xc0, !UPT ;  /* 0x0000000106067892 */ /* 0x000fc8000f8ec0ff */
[----:B------:R-:W-:-:S09]  /*0930*/  UISETP.NE.U32.AND UP0, UPT, UR6, 0x1, UPT ;  /* 0x000000010600788c */ /* 0x000fd2000bf05070 */
[----:B------:R-:W-:Y:S05]  /*0940*/  BRA.U UP0, `(.L_x_0) ;  /* 0x0000000100287547 */ /* 0x000fea000b800000 */
[----:B01----:R-:W0:Y:S01]  /*0950*/  LDC.64 R4, c[0x0][0x380] ;  /* 0x0000e000ff047b82 */ /* 0x003e220000000a00 */
[----:B------:R-:W-:-:S04]  /*0960*/  VIADD R3, R3, UR4 ;  /* 0x0000000403037c36 */ /* 0x000fc80008000000 */
[----:B0-----:R-:W-:-:S06]  /*0970*/  IMAD.WIDE R4, R3, 0x8, R4 ;  /* 0x0000000803047825 */ /* 0x001fcc00078e0204 */
[----:B------:R-:W3:Y:S01]  /*0980*/  LDG.E.64.CONSTANT R4, desc[UR10][R4.64] ;  /* 0x0000000a04047981 */ /* 0x000ee2000c1e9b00 */
[----:B------:R-:W0:Y:S01]  /*0990*/  S2UR UR6, SR_CgaCtaId ;  /* 0x00000000000679c3 */ /* 0x000e220000008800 */
[----:B------:R-:W-:Y:S01]  /*09a0*/  UMOV UR5, 0x400 ;  /* 0x0000040000057882 */ /* 0x000fe20000000000 */
[----:B------:R-:W-:Y:S01]  /*09b0*/  VIADD R3, R0, UR4 ;  /* 0x0000000400037c36 */ /* 0x000fe20008000000 */
[----:B0-----:R-:W-:-:S06]  /*09c0*/  ULEA UR5, UR6, UR5, 0x18 ;  /* 0x0000000506057291 */ /* 0x001fcc000f8ec0ff */
[----:B------:R-:W-:-:S05]  /*09d0*/  LEA R3, R3, UR5, 0x3 ;  /* 0x0000000503037c11 */ /* 0x000fca000f8e18ff */
[----:B---3--:R3:W-:Y:S02]  /*09e0*/  STS.64 [R3], R4 ;  /* 0x0000000403007388 */ /* 0x0087e40000000a00 */
.L_x_0:
[----:B------:R-:W-:Y:S01]  /*09f0*/  BAR.SYNC.DEFER_BLOCKING 0x0 ;  /* 0x0000000000007b1d */ /* 0x000fe20000010000 */
[----:B------:R-:W-:-:S09]  /*0a00*/  UISETP.GE.AND UP0, UPT, UR16, 0x1, UPT ;  /* 0x000000011000788c */ /* 0x000fd2000bf06270 */
[----:B------:R-:W-:Y:S05]  /*0a10*/  BRA.U !UP0, `(.L_x_7) ;  /* 0x00000009083c7547 */ /* 0x000fea000b800000 */
[----:B------:R-:W-:Y:S01]  /*0a20*/  UIADD3 UR4, UPT, UPT, UR16, -0x1, URZ ;  /* 0xffffffff10047890 */ /* 0x000fe2000fffe0ff */
[----:B---3--:R-:W-:Y:S01]  /*0a30*/  IMAD.MOV.U32 R3, RZ, RZ, RZ ;  /* 0x000000ffff037224 */ /* 0x008fe200078e00ff */
[----:B------:R-:W-:Y:S02]  /*0a40*/  ULOP3.LUT UR7, UR16, 0x7, URZ, 0xc0, !UPT ;  /* 0x0000000710077892 */ /* 0x000fe4000f8ec0ff */
[----:B------:R-:W-:Y:S02]  /*0a50*/  UISETP.GE.U32.AND UP0, UPT, UR4, 0x7, UPT ;  /* 0x000000070400788c */ /* 0x000fe4000bf06070 */
[----:B------:R-:W-:-:S07]  /*0a60*/  UISETP.NE.AND UP1, UPT, UR7, URZ, UPT ;  /* 0x000000ff0700728c */ /* 0x000fce000bf25270 */
[----:B------:R-:W-:Y:S05]  /*0a70*/  BRA.U !UP0, `(.L_x_8) ;  /* 0x0000000108f47547 */ /* 0x000fea000b800000 */
[----:B------:R-:W3:Y:S01]  /*0a80*/  S2UR UR5, SR_CgaCtaId ;  /* 0x00000000000579c3 */ /* 0x000ee20000008800 */
[----:B------:R-:W-:Y:S01]  /*0a90*/  ULOP3.LUT UR8, UR16, 0x7ffffff8, URZ, 0xc0, !UPT ;  /* 0x7ffffff810087892 */ /* 0x000fe2000f8ec0ff */
[----:B012---:R-:W-:Y:S01]  /*0aa0*/  IMAD.MOV.U32 R6, RZ, RZ, RZ ;  /* 0x000000ffff067224 */ /* 0x007fe200078e00ff */
[----:B------:R-:W-:-:S04]  /*0ab0*/  UMOV UR4, 0x400 ;  /* 0x0000040000047882 */ /* 0x000fc80000000000 */
[----:B------:R-:W-:Y:S01]  /*0ac0*/  MOV R3, UR8 ;  /* 0x0000000800037c02 */ /* 0x000fe20008000f00 */
[----:B------:R-:W0:Y:S01]  /*0ad0*/  S2UR UR6, SR_SWINHI ;  /* 0x00000000000679c3 */ /* 0x000e220000002f00 */
[----:B---3--:R-:W-:-:S07]  /*0ae0*/  ULEA UR4, UR5, UR4, 0x18 ;  /* 0x0000000405047291 */ /* 0x008fce000f8ec0ff */
[----:B------:R-:W-:Y:S01]  /*0af0*/  UMOV UR4, UR4 ;  /* 0x0000000400047c82 */ /* 0x000fe20008000000 */
[----:B0-----:R-:W-:-:S05]  /*0b00*/  UMOV UR5, UR6 ;  /* 0x0000000600057c82 */ /* 0x001fca0008000000 */
.L_x_9:
[----:B---3--:R-:W-:-:S04]  /*0b10*/  IMAD R5, R6, UR16, RZ ;  /* 0x0000001006057c24 */ /* 0x008fc8000f8e02ff */
[----:B------:R-:W-:Y:S01]  /*0b20*/  VIADD R7, R5, UR16 ;  /* 0x0000001005077c36 */ /* 0x000fe20008000000 */
[----:B------:R-:W-:-:S03]  /*0b30*/  IADD3 R8, P0, PT, R0, R5, RZ ;  /* 0x0000000500087210 */ /* 0x000fc60007f1e0ff */
[----:B------:R-:W-:Y:S01]  /*0b40*/  VIADD R5, R7, UR16 ;  /* 0x0000001007057c36 */ /* 0x000fe20008000000 */
[----:B------:R-:W-:Y:S01]  /*0b50*/  IADD3 R4, P1, PT, R0, R7, RZ ;  /* 0x0000000700047210 */ /* 0x000fe20007f3e0ff */
[----:B------:R-:W-:Y:S01]  /*0b60*/  IMAD.X R9, RZ, RZ, RZ, P0 ;  /* 0x000000ffff097224 */ /* 0x000fe200000e06ff */
[----:B------:R-:W-:-:S03]  /*0b70*/  LEA R12, P0, R8, UR4, 0x3 ;  /* 0x00000004080c7c11 */ /* 0x000fc6000f8018ff */
[----:B------:R-:W-:Y:S01]  /*0b80*/  IMAD.X R7, RZ, RZ, RZ, P1 ;  /* 0x000000ffff077224 */ /* 0x000fe200008e06ff */
[----:B------:R-:W-:Y:S02]  /*0b90*/  LEA.HI.X R13, R8, UR5, R9, 0x3, P0 ;  /* 0x00000005080d7c11 */ /* 0x000fe400080f1c09 */
[----:B------:R-:W-:Y:S02]  /*0ba0*/  LEA R10, P1, R4, UR4, 0x3 ;  /* 0x00000004040a7c11 */ /* 0x000fe4000f8218ff */
[----:B------:R-:W-:Y:S02]  /*0bb0*/  IADD3 R9, P0, PT, R0, R5, RZ ;  /* 0x0000000500097210 */ /* 0x000fe40007f1e0ff */
[----:B------:R-:W-:Y:S02]  /*0bc0*/  IADD3 R5, PT, PT, R5, UR16, RZ ;  /* 0x0000001005057c10 */ /* 0x000fe4000fffe0ff */
[----:B------:R-:W-:Y:S01]  /*0bd0*/  LEA.HI.X R11, R4, UR5, R7, 0x3, P1 ;  /* 0x00000005040b7c11 */ /* 0x000fe200088f1c07 */
[----:B------:R-:W-:Y:S01]  /*0be0*/  IMAD.X R14, RZ, RZ, RZ, P0 ;  /* 0x000000ffff0e7224 */ /* 0x000fe200000e06ff */
[----:B------:R-:W-:Y:S01]  /*0bf0*/  IADD3 R4, P1, PT, R0, R5, RZ ;  /* 0x0000000500047210 */ /* 0x000fe20007f3e0ff */
[----:B------:R-:W-:Y:S01]  /*0c00*/  VIADD R5, R5, UR16 ;  /* 0x0000001005057c36 */ /* 0x000fe20008000000 */
[----:B------:R-:W-:-:S02]  /*0c10*/  LEA R8, P0, R9, UR4, 0x3 ;  /* 0x0000000409087c11 */ /* 0x000fc4000f8018ff */
[C---:B------:R-:W-:Y:S01]  /*0c20*/  LEA R7, R6.reuse, UR13, 0x3 ;  /* 0x0000000d06077c11 */ /* 0x040fe2000f8e18ff */
[----:B------:R-:W-:Y:S01]  /*0c30*/  IMAD.X R15, RZ, RZ, RZ, P1 ;  /* 0x000000ffff0f7224 */ /* 0x000fe200008e06ff */
[----:B------:R-:W-:Y:S01]  /*0c40*/  LEA.HI.X R9, R9, UR5, R14, 0x3, P0 ;  /* 0x0000000509097c11 */ /* 0x000fe200080f1c0e */
[----:B------:R-:W-:Y:S01]  /*0c50*/  VIADD R6, R6, 0x8 ;  /* 0x0000000806067836 */ /* 0x000fe20000000000 */
[----:B------:R-:W-:Y:S01]  /*0c60*/  IADD3 R16, P1, PT, R0, R5, RZ ;  /* 0x0000000500107210 */ /* 0x000fe20007f3e0ff */
[----:B------:R0:W-:Y:S01]  /*0c70*/  STL.64 [R7], R12 ;  /* 0x0000000c07007387 */ /* 0x0001e20000100a00 */
[C---:B------:R-:W-:Y:S02]  /*0c80*/  LEA R14, P0, R4.reuse, UR4, 0x3 ;  /* 0x00000004040e7c11 */ /* 0x040fe4000f8018ff */
[----:B------:R-:W-:Y:S01]  /*0c90*/  IADD3 R17, PT, PT, R5, UR16, RZ ;  /* 0x0000001005117c10 */ /* 0x000fe2000fffe0ff */
[----:B------:R-:W-:Y:S01]  /*0ca0*/  IMAD.X R19, RZ, RZ, RZ, P1 ;  /* 0x000000ffff137224 */ /* 0x000fe200008e06ff */
[----:B------:R-:W-:Y:S01]  /*0cb0*/  LEA.HI.X R15, R4, UR5, R15, 0x3, P0 ;  /* 0x00000005040f7c11 */ /* 0x000fe200080f1c0f */
[----:B------:R1:W-:Y:S01]  /*0cc0*/  STL.64 [R7+0x8], R10 ;  /* 0x0000080a07007387 */ /* 0x0003e20000100a00 */
[----:B------:R-:W-:-:S03]  /*0cd0*/  LEA R4, P0, R16, UR4, 0x3 ;  /* 0x0000000410047c11 */ /* 0x000fc6000f8018ff */
[----:B------:R2:W-:Y:S01]  /*0ce0*/  STL.64 [R7+0x10], R8 ;  /* 0x0000100807007387 */ /* 0x0005e20000100a00 */
[----:B------:R-:W-:Y:S01]  /*0cf0*/  LEA.HI.X R5, R16, UR5, R19, 0x3, P0 ;  /* 0x0000000510057c11 */ /* 0x000fe200080f1c13 */
[----:B0-----:R-:W-:Y:S01]  /*0d00*/  VIADD R13, R17, UR16 ;  /* 0x00000010110d7c36 */ /* 0x001fe20008000000 */
[C---:B------:R-:W-:Y:S01]  /*0d10*/  IADD3 R12, P0, PT, R0.reuse, R17, RZ ;  /* 0x00000011000c7210 */ /* 0x040fe20007f1e0ff */
[----:B------:R3:W-:Y:S02]  /*0d20*/  STL.64 [R7+0x18], R14 ;  /* 0x0000180e07007387 */ /* 0x0007e40000100a00 */
[----:B------:R-:W-:Y:S01]  /*0d30*/  VIADD R17, R13, UR16 ;  /* 0x000000100d117c36 */ /* 0x000fe20008000000 */
[----:B------:R-:W-:Y:S01]  /*0d40*/  IADD3 R13, P1, PT, R0, R13, RZ ;  /* 0x0000000d000d7210 */ /* 0x000fe20007f3e0ff */
[----:B-1----:R-:W-:Y:S01]  /*0d50*/  IMAD.X R11, RZ, RZ, RZ, P0 ;  /* 0x000000ffff0b7224 */ /* 0x002fe200000e06ff */
[----:B------:R-:W-:Y:S01]  /*0d60*/  LEA R10, P0, R12, UR4, 0x3 ;  /* 0x000000040c0a7c11 */ /* 0x000fe2000f8018ff */
[----:B------:R3:W-:Y:S01]  /*0d70*/  STL.64 [R7+0x20], R4 ;  /* 0x0000200407007387 */ /* 0x0007e20000100a00 */
[----:B------:R-:W-:Y:S01]  /*0d80*/  IADD3 R17, P2, PT, R0, R17, RZ ;  /* 0x0000001100117210 */ /* 0x000fe20007f5e0ff */
[----:B------:R-:W-:Y:S01]  /*0d90*/  IMAD.X R18, RZ, RZ, RZ, P1 ;  /* 0x000000ffff127224 */ /* 0x000fe200008e06ff */
[----:B--2---:R-:W-:-:S02]  /*0da0*/  LEA R8, P1, R13, UR4, 0x3 ;  /* 0x000000040d087c11 */ /* 0x004fc4000f8218ff */
[----:B------:R-:W-:Y:S02]  /*0db0*/  LEA.HI.X R11, R12, UR5, R11, 0x3, P0 ;  /* 0x000000050c0b7c11 */ /* 0x000fe400080f1c0b */
[----:B------:R-:W-:Y:S02]  /*0dc0*/  IADD3.X R16, PT, PT, RZ, RZ, RZ, P2, !PT ;  /* 0x000000ffff107210 */ /* 0x000fe400017fe4ff */
[----:B------:R-:W-:Y:S01]  /*0dd0*/  LEA R12, P0, R17, UR4, 0x3 ;  /* 0x00000004110c7c11 */ /* 0x000fe2000f8018ff */
[----:B------:R3:W-:Y:S01]  /*0de0*/  STL.64 [R7+0x28], R10 ;  /* 0x0000280a07007387 */ /* 0x0007e20000100a00 */
[----:B------:R-:W-:Y:S02]  /*0df0*/  LEA.HI.X R9, R13, UR5, R18, 0x3, P1 ;  /* 0x000000050d097c11 */ /* 0x000fe400088f1c12 */
[----:B------:R-:W-:Y:S02]  /*0e00*/  LEA.HI.X R13, R17, UR5, R16, 0x3, P0 ;  /* 0x00000005110d7c11 */ /* 0x000fe400080f1c10 */
[----:B------:R-:W-:Y:S01]  /*0e10*/  ISETP.NE.AND P0, PT, R6, R3, PT ;  /* 0x000000030600720c */ /* 0x000fe20003f05270 */
[----:B------:R3:W-:Y:S04]  /*0e20*/  STL.64 [R7+0x30], R8 ;  /* 0x0000300807007387 */ /* 0x0007e80000100a00 */
[----:B------:R3:W-:Y:S08]  /*0e30*/  STL.64 [R7+0x38], R12 ;  /* 0x0000380c07007387 */ /* 0x0007f00000100a00 */
[----:B------:R-:W-:Y:S05]  /*0e40*/  @P0 BRA `(.L_x_9) ;  /* 0xfffffffc00300947 */ /* 0x000fea000383ffff */
.L_x_8:
[----:B------:R-:W-:Y:S05]  /*0e50*/  BRA.U !UP1, `(.L_x_7) ;  /* 0x00000005092c7547 */ /* 0x000fea000b800000 */
[----:B------:R-:W-:Y:S02]  /*0e60*/  UISETP.GE.U32.AND UP0, UPT, UR7, 0x4, UPT ;  /* 0x000000040700788c */ /* 0x000fe4000bf06070 */
[----:B------:R-:W-:-:S04]  /*0e70*/  ULOP3.LUT UR8, UR16, 0x3, URZ, 0xc0, !UPT ;  /* 0x0000000310087892 */ /* 0x000fc8000f8ec0ff */
[----:B------:R-:W-:-:S03]  /*0e80*/  UISETP.NE.AND UP1, UPT, UR8, URZ, UPT ;  /* 0x000000ff0800728c */ /* 0x000fc6000bf25270 */
[----:B------:R-:W-:Y:S08]  /*0e90*/  BRA.U !UP0, `(.L_x_10) ;  /* 0x0000000108807547 */ /* 0x000ff0000b800000 */
[----:B------:R-:W4:Y:S01]  /*0ea0*/  S2UR UR5, SR_CgaCtaId ;  /* 0x00000000000579c3 */ /* 0x000f220000008800 */
[C---:B01-3--:R-:W-:Y:S01]  /*0eb0*/  IMAD R5, R3.reuse, UR16, RZ ;  /* 0x0000001003057c24 */ /* 0x04bfe2000f8e02ff */
[----:B------:R-:W-:Y:S01]  /*0ec0*/  UMOV UR4, 0x400 ;  /* 0x0000040000047882 */ /* 0x000fe20000000000 */
[C---:B--2---:R-:W-:Y:S01]  /*0ed0*/  LEA R13, R3.reuse, UR13, 0x3 ;  /* 0x0000000d030d7c11 */ /* 0x044fe2000f8e18ff */
[----:B------:R-:W-:Y:S02]  /*0ee0*/  VIADD R3, R3, 0x4 ;  /* 0x0000000403037836 */ /* 0x000fe40000000000 */
[----:B------:R-:W-:Y:S01]  /*0ef0*/  VIADD R7, R5, UR16 ;  /* 0x0000001005077c36 */ /* 0x000fe20008000000 */
[C---:B------:R-:W-:Y:S01]  /*0f00*/  IADD3 R5, P0, PT, R0.reuse, R5, RZ ;  /* 0x0000000500057210 */ /* 0x040fe20007f1e0ff */
[----:B------:R-:W0:Y:S03]  /*0f10*/  S2UR UR6, SR_SWINHI ;  /* 0x00000000000679c3 */ /* 0x000e260000002f00 */
[----:B------:R-:W-:Y:S01]  /*0f20*/  IADD3 R8, P1, PT, R0, R7, RZ ;  /* 0x0000000700087210 */ /* 0x000fe20007f3e0ff */
[----:B------:R-:W-:-:S02]  /*0f30*/  VIADD R7, R7, UR16 ;  /* 0x0000001007077c36 */ /* 0x000fc40008000000 */
[----:B------:R-:W-:Y:S01]  /*0f40*/  IMAD.X R10, RZ, RZ, RZ, P0 ;  /* 0x000000ffff0a7224 */ /* 0x000fe200000e06ff */
[----:B------:R-:W-:Y:S01]  /*0f50*/  IADD3.X R11, PT, PT, RZ, RZ, RZ, P1, !PT ;  /* 0x000000ffff0b7210 */ /* 0x000fe20000ffe4ff */
[----:B------:R-:W-:Y:S01]  /*0f60*/  VIADD R9, R7, UR16 ;  /* 0x0000001007097c36 */ /* 0x000fe20008000000 */
[----:B------:R-:W-:Y:S01]  /*0f70*/  IADD3 R14, P2, PT, R0, R7, RZ ;  /* 0x00000007000e7210 */ /* 0x000fe20007f5e0ff */
[----:B----4-:R-:W-:-:S07]  /*0f80*/  ULEA UR4, UR5, UR4, 0x18 ;  /* 0x0000000405047291 */ /* 0x010fce000f8ec0ff */
[----:B------:R-:W-:Y:S01]  /*0f90*/  UMOV UR4, UR4 ;  /* 0x0000000400047c82 */ /* 0x000fe20008000000 */
[----:B0-----:R-:W-:Y:S01]  /*0fa0*/  UMOV UR5, UR6 ;  /* 0x0000000600057c82 */ /* 0x001fe20008000000 */
[C---:B------:R-:W-:Y:S02]  /*0fb0*/  LEA R6, P1, R8.reuse, UR4, 0x3 ;  /* 0x0000000408067c11 */ /* 0x040fe4000f8218ff */
[C---:B------:R-:W-:Y:S02]  /*0fc0*/  LEA R4, P0, R5.reuse, UR4, 0x3 ;  /* 0x0000000405047c11 */ /* 0x040fe4000f8018ff */
[----:B------:R-:W-:Y:S02]  /*0fd0*/  LEA.HI.X R7, R8, UR5, R11, 0x3, P1 ;  /* 0x0000000508077c11 */ /* 0x000fe400088f1c0b */
[----:B------:R-:W-:Y:S01]  /*0fe0*/  IADD3 R11, P1, PT, R0, R9, RZ ;  /* 0x00000009000b7210 */ /* 0x000fe20007f3e0ff */
[----:B------:R-:W-:Y:S01]  /*0ff0*/  IMAD.X R9, RZ, RZ, RZ, P2 ;  /* 0x000000ffff097224 */ /* 0x000fe200010e06ff */
[----:B------:R-:W-:Y:S01]  /*1000*/  LEA.HI.X R5, R5, UR5, R10, 0x3, P0 ;  /* 0x0000000505057c11 */ /* 0x000fe200080f1c0a */
[----:B------:R4:W-:Y:S01]  /*1010*/  STL.64 [R13+0x8], R6 ;  /* 0x000008060d007387 */ /* 0x0009e20000100a00 */
[C---:B------:R-:W-:Y:S01]  /*1020*/  LEA R8, P0, R14.reuse, UR4, 0x3 ;  /* 0x000000040e087c11 */ /* 0x040fe2000f8018ff */
[----:B------:R-:W-:Y:S01]  /*1030*/  IMAD.X R12, RZ, RZ, RZ, P1 ;  /* 0x000000ffff0c7224 */ /* 0x000fe200008e06ff */
[----:B------:R-:W-:Y:S01]  /*1040*/  LEA R10, P1, R11, UR4, 0x3 ;  /* 0x000000040b0a7c11 */ /* 0x000fe2000f8218ff */
[----:B------:R4:W-:Y:S01]  /*1050*/  STL.64 [R13], R4 ;  /* 0x000000040d007387 */ /* 0x0009e20000100a00 */
[----:B------:R-:W-:-:S02]  /*1060*/  LEA.HI.X R9, R14, UR5, R9, 0x3, P0 ;  /* 0x000000050e097c11 */ /* 0x000fc400080f1c09 */
[----:B------:R-:W-:-:S03]  /*1070*/  LEA.HI.X R11, R11, UR5, R12, 0x3, P1 ;  /* 0x000000050b0b7c11 */ /* 0x000fc600088f1c0c */
[----:B------:R4:W-:Y:S04]  /*1080*/  STL.64 [R13+0x10], R8 ;  /* 0x000010080d007387 */ /* 0x0009e80000100a00 */
[----:B------:R4:W-:Y:S02]  /*1090*/  STL.64 [R13+0x18], R10 ;  /* 0x0000180a0d007387 */ /* 0x0009e40000100a00 */
.L_x_10:
[----:B------:R-:W-:Y:S05]  /*10a0*/  BRA.U !UP1, `(.L_x_7) ;  /* 0x0000000109987547 */ /* 0x000fea000b800000 */
[----:B------:R-:W-:Y:S02]  /*10b0*/  UISETP.NE.AND UP0, UPT, UR8, 0x1, UPT ;  /* 0x000000010800788c */ /* 0x000fe4000bf05270 */
[----:B------:R-:W-:-:S04]  /*10c0*/  ULOP3.LUT UR4, UR16, 0x1, URZ, 0xc0, !UPT ;  /* 0x0000000110047892 */ /* 0x000fc8000f8ec0ff */
[----:B------:R-:W-:-:S03]  /*10d0*/  UISETP.NE.U32.AND UP1, UPT, UR4, 0x1, UPT ;  /* 0x000000010400788c */ /* 0x000fc6000bf25070 */
[----:B------:R-:W-:Y:S08]  /*10e0*/  BRA.U !UP0, `(.L_x_11) ;  /* 0x0000000108507547 */ /* 0x000ff0000b800000 */
[----:B------:R-:W5:Y:S01]  /*10f0*/  S2UR UR5, SR_CgaCtaId ;  /* 0x00000000000579c3 */ /* 0x000f620000008800 */
[C---:B01-34-:R-:W-:Y:S01]  /*1100*/  IMAD R5, R3.reuse, UR16, RZ ;  /* 0x0000001003057c24 */ /* 0x05bfe2000f8e02ff */
[----:B------:R-:W-:Y:S01]  /*1110*/  UMOV UR4, 0x400 ;  /* 0x0000040000047882 */ /* 0x000fe20000000000 */
[C---:B--2---:R-:W-:Y:S01]  /*1120*/  LEA R9, R3.reuse, UR13, 0x3 ;  /* 0x0000000d03097c11 */ /* 0x044fe2000f8e18ff */
[----:B------:R-:W-:Y:S02]  /*1130*/  VIADD R3, R3, 0x2 ;  /* 0x0000000203037836 */ /* 0x000fe40000000000 */
[----:B------:R-:W-:Y:S02]  /*1140*/  IADD3 R7, PT, PT, R5, UR16, RZ ;  /* 0x0000001005077c10 */ /* 0x000fe4000fffe0ff */
[----:B------:R-:W0:Y:S01]  /*1150*/  S2UR UR6, SR_SWINHI ;  /* 0x00000000000679c3 */ /* 0x000e220000002f00 */
[C---:B------:R-:W-:Y:S02]  /*1160*/  IADD3 R5, P0, PT, R0.reuse, R5, RZ ;  /* 0x0000000500057210 */ /* 0x040fe40007f1e0ff */
[----:B------:R-:W-:-:S03]  /*1170*/  IADD3 R7, P1, PT, R0, R7, RZ ;  /* 0x0000000700077210 */ /* 0x000fc60007f3e0ff */
[----:B------:R-:W-:Y:S02]  /*1180*/  IMAD.X R8, RZ, RZ, RZ, P0 ;  /* 0x000000ffff087224 */ /* 0x000fe400000e06ff */
[----:B------:R-:W-:Y:S01]  /*1190*/  IMAD.X R10, RZ, RZ, RZ, P1 ;  /* 0x000000ffff0a7224 */ /* 0x000fe200008e06ff */
[----:B-----5:R-:W-:-:S07]  /*11a0*/  ULEA UR4, UR5, UR4, 0x18 ;  /* 0x0000000405047291 */ /* 0x020fce000f8ec0ff */
[----:B------:R-:W-:Y:S01]  /*11b0*/  UMOV UR4, UR4 ;  /* 0x0000000400047c82 */ /* 0x000fe20008000000 */
[----:B0-----:R-:W-:Y:S01]  /*11c0*/  UMOV UR5, UR6 ;  /* 0x0000000600057c82 */ /* 0x001fe20008000000 */
[----:B------:R-:W-:Y:S02]  /*11d0*/  LEA R4, P0, R5, UR4, 0x3 ;  /* 0x0000000405047c11 */ /* 0x000fe4000f8018ff */
[----:B------:R-:W-:Y:S02]  /*11e0*/  LEA R6, P1, R7, UR4, 0x3 ;  /* 0x0000000407067c11 */ /* 0x000fe4000f8218ff */
[----:B------:R-:W-:Y:S02]  /*11f0*/  LEA.HI.X R5, R5, UR5, R8, 0x3, P0 ;  /* 0x0000000505057c11 */ /* 0x000fe400080f1c08 */
[----:B------:R-:W-:-:S03]  /*1200*/  LEA.HI.X R7, R7, UR5, R10, 0x3, P1 ;  /* 0x0000000507077c11 */ /* 0x000fc600088f1c0a */
[----:B------:R0:W-:Y:S04]  /*1210*/  STL.64 [R9], R4 ;  /* 0x0000000409007387 */ /* 0x0001e80000100a00 */
[----:B------:R0:W-:Y:S02]  /*1220*/  STL.64 [R9+0x8], R6 ;  /* 0x0000080609007387 */ /* 0x0001e40000100a00 */
.L_x_11:
[----:B------:R-:W-:Y:S05]  /*1230*/  BRA.U UP1, `(.L_x_7) ;  /* 0x0000000101347547 */ /* 0x000fea000b800000 */
[----:B------:R-:W5:Y:S01]  /*1240*/  S2UR UR5, SR_CgaCtaId ;  /* 0x00000000000579c3 */ /* 0x000f620000008800 */
[----:B------:R-:W-:Y:S01]  /*1250*/  UMOV UR4, 0x400 ;  /* 0x0000040000047882 */ /* 0x000fe20000000000 */
[C---:B01-34-:R-:W-:Y:S01]  /*1260*/  IMAD R5, R3.reuse, UR16, RZ ;  /* 0x0000001003057c24 */ /* 0x05bfe2000f8e02ff */
[----:B------:R-:W-:-:S04]  /*1270*/  LEA R3, R3, UR13, 0x3 ;  /* 0x0000000d03037c11 */ /* 0x000fc8000f8e18ff */
[----:B------:R-:W-:Y:S01]  /*1280*/  IADD3 R0, P0, PT, R5, R0, RZ ;  /* 0x0000000005007210 */ /* 0x000fe20007f1e0ff */
[----:B------:R-:W0:Y:S04]  /*1290*/  S2UR UR6, SR_SWINHI ;  /* 0x00000000000679c3 */ /* 0x000e280000002f00 */
[----:B------:R-:W-:Y:S01]  /*12a0*/  IMAD.X R5, RZ, RZ, RZ, P0 ;  /* 0x000000ffff057224 */ /* 0x000fe200000e06ff */
[----:B-----5:R-:W-:-:S07]  /*12b0*/  ULEA UR4, UR5, UR4, 0x18 ;  /* 0x0000000405047291 */ /* 0x020fce000f8ec0ff */
[----:B------:R-:W-:Y:S01]  /*12c0*/  UMOV UR4, UR4 ;  /* 0x0000000400047c82 */ /* 0x000fe20008000000 */
[----:B0-----:R-:W-:Y:S01]  /*12d0*/  UMOV UR5, UR6 ;  /* 0x0000000600057c82 */ /* 0x001fe20008000000 */
[----:B------:R-:W-:-:S04]  /*12e0*/  LEA R4, P0, R0, UR4, 0x3 ;  /* 0x0000000400047c11 */ /* 0x000fc8000f8018ff */
[----:B------:R-:W-:-:S05]  /*12f0*/  LEA.HI.X R5, R0, UR5, R5, 0x3, P0 ;  /* 0x0000000500057c11 */ /* 0x000fca00080f1c05 */
[----:B------:R0:W-:Y:S04]  /*1300*/  STL.64 [R3], R4 ;  /* 0x0000000403007387 */ /* 0x0001e80000100a00 */
.L_x_7:
[----:B------:R-:W-:Y:S02]  /*1310*/  UISETP.GE.AND UP0, UPT, UR16, 0x2, UPT ;  /* 0x000000021000788c */ /* 0x000fe4000bf06270 */
[----:B------:R-:W-:Y:S02]  /*1320*/  UIADD3 UR15, UPT, UPT, UR9, 0x50, URZ ;  /* 0x00000050090f7890 */ /* 0x000fe4000fffe0ff */
[----:B------:R-:W-:-:S05]  /*1330*/  UIADD3 UR6, UPT, UPT, UR9, 0x28, URZ ;  /* 0x0000002809067890 */ /* 0x000fca000fffe0ff */
[----:B------:R-:W-:Y:S07]  /*1340*/  BRA.U !UP0, `(.L_x_12) ;  /* 0x0000004508a47547 */ /* 0x000fee000b800000 */
[----:B01-34-:R-:W-:Y:S01]  /*1350*/  PRMT R5, RZ, 0x7610, R5 ;  /* 0x00007610ff057816 */ /* 0x01bfe20000000005 */
[----:B------:R-:W0:Y:S01]  /*1360*/  LDCU.U16 UR14, c[0x0][0x390] ;  /* 0x00007200ff0e77ac */ /* 0x000e220008000400 */
[----:B------:R-:W-:Y:S02]  /*1370*/  PRMT R4, RZ, 0x7610, R4 ;  /* 0x00007610ff047816 */ /* 0x000fe40000000004 */
[----:B------:R-:W-:Y:S01]  /*1380*/  PRMT R3, RZ, 0x7610, R3 ;  /* 0x00007610ff037816 */ /* 0x000fe20000000003 */
[----:B------:R-:W1:Y:S01]  /*1390*/  LDCU UR7, c[0x0][0x390] ;  /* 0x00007200ff0777ac */ /* 0x000e620008000800 */
[----:B------:R-:W-:-:S05]  /*13a0*/  UMOV UR4, URZ ;  /* 0x000000ff00047c82 */ /* 0x000fca0008000000 */
.L_x_78:
[----:B---3--:R-:W3:Y:S01]  /*13b0*/  LDCU UR12, c[0x0][0x390] ;  /* 0x00007200ff0c77ac */ /* 0x008ee20008000800 */
[----:B-1----:R-:W-:Y:S01]  /*13c0*/  ULEA UR5, UR7, UR13, 0x3 ;  /* 0x0000000d07057291 */ /* 0x002fe2000f8e18ff */
[----:B------:R-:W-:-:S08]  /*13d0*/  LOP3.LUT R0, RZ, R4, RZ, 0x33, !PT ;  /* 0x00000004ff007212 */ /* 0x000fd000078e33ff */
[----:B--2--5:R-:W5:Y:S01]  /*13e0*/  LDL.64 R10, [UR5+-0x8] ;  /* 0xfffff805ff0a7983 */ /* 0x024f620008100a00 */
[----:B------:R-:W-:Y:S01]  /*13f0*/  R2UR UR5, R0 ;  /* 0x00000000000572ca */ /* 0x000fe200000e0000 */
[----:B------:R-:W-:Y:S01]  /*1400*/  HFMA2 R37, -RZ, RZ, 0, 0 ;  /* 0x00000000ff257431 */ /* 0x000fe200000001ff */
[----:B------:R-:W-:Y:S01]  /*1410*/  CS2R R12, SRZ ;  /* 0x00000000000c7805 */ /* 0x000fe2000001ff00 */
[----:B------:R-:W-:Y:S02]  /*1420*/  UIADD3 UR18, UPT, UPT, UR7, -0x2, URZ ;  /* 0xfffffffe07127890 */ /* 0x000fe4000fffe0ff */
[----:B---3--:R-:W-:Y:S02]  /*1430*/  UIADD3 UR12, UPT, UPT, -UR4, -0x2, UR12 ;  /* 0xfffffffe040c7890 */ /* 0x008fe4000fffe10c */
[----:B------:R-:W-:Y:S02]  /*1440*/  UIADD3 UR16, UPT, UPT, UR7, -0x1, URZ ;  /* 0xffffffff07107890 */ /* 0x000fe4000fffe0ff */
[----:B------:R-:W-:-:S04]  /*1450*/  UISETP.GE.U32.AND UP0, UPT, UR12, 0xf, UPT ;  /* 0x0000000f0c00788c */ /* 0x000fc8000bf06070 */
[----:B0-----:R-:W-:-:S04]  /*1460*/  UIADD3 UR5, UPT, UPT, UR14, UR5, URZ ;  /* 0x000000050e057290 */ /* 0x001fc8000fffe0ff */
[----:B------:R-:W-:-:S04]  /*1470*/  ULOP3.LUT UR9, UR5, 0x7, URZ, 0xc0, !UPT ;  /* 0x0000000705097892 */ /* 0x000fc8000f8ec0ff */
[----:B------:R-:W-:Y:S01]  /*1480*/  UIADD3 UR17, UPT, UPT, UR9, -0x1, URZ ;  /* 0xffffffff09117890 */ /* 0x000fe2000fffe0ff */
[----:B----4-:R-:W-:Y:S11]  /*1490*/  BRA.U !UP0, `(.L_x_13) ;  /* 0x0000000108a07547 */ /* 0x010ff6000b800000 */
[----:B------:R-:W-:Y:S01]  /*14a0*/  ULOP3.LUT UR5, UR16, 0xfffffff0, URZ, 0xc0, !UPT ;  /* 0xfffffff010057892 */ /* 0x000fe2000f8ec0ff */
[----:B------:R-:W-:Y:S01]  /*14b0*/  IMAD.MOV.U32 R35, RZ, RZ, RZ ;  /* 0x000000ffff237224 */ /* 0x000fe200078e00ff */
[----:B------:R-:W-:-:S04]  /*14c0*/  CS2R R12, SRZ ;  /* 0x00000000000c7805 */ /* 0x000fc8000001ff00 */
[----:B------:R-:W-:-:S07]  /*14d0*/  IMAD.U32 R37, RZ, RZ, UR5 ;  /* 0x00000005ff257e24 */ /* 0x000fce000f8e00ff */
.L_x_14:
[----:B-----5:R-:W-:-:S05]  /*14e0*/  IMAD.WIDE.U32 R24, R35, 0x8, R10 ;  /* 0x0000000823187825 */ /* 0x020fca00078e000a */
[----:B------:R-:W2:Y:S04]  /*14f0*/  LD.E.64 R26, desc[UR10][R24.64] ;  /* 0x0000000a181a7980 */ /* 0x000ea8000c101b00 */
[----:B------:R-:W3:Y:S04]  /*1500*/  LD.E.64 R28, desc[UR10][R24.64+0x8] ;  /* 0x0000080a181c7980 */ /* 0x000ee8000c101b00 */
[----:B------:R-:W4:Y:S04]  /*1510*/  LD.E.64 R32, desc[UR10][R24.64+0x10] ;  /* 0x0000100a18207980 */ /* 0x000f28000c101b00 */
        /* <DEDUP_REMOVED lines=8> */
[----:B------:R-:W4:Y:S01]  /*15a0*/  LD.E.64 R38, desc[UR10][R24.64+0x78] ;  /* 0x0000780a18267980 */ /* 0x000f22000c101b00 */
[----:B--2---:R-:W-:-:S03]  /*15b0*/  DADD R26, |R26|, R12 ;  /* 0x000000001a1a7229 */ /* 0x004fc6000000020c */
[----:B------:R-:W2:Y:S05]  /*15c0*/  LD.E.64 R12, desc[UR10][R24.64+0x58] ;  /* 0x0000580a180c7980 */ /* 0x000eaa000c101b00 */
[----:B---3--:R-:W-:Y:S02]  /*15d0*/  DADD R28, R26, |R28| ;  /* 0x000000001a1c7229 */ /* 0x008fe4000000041c */
[----:B------:R-:W3:Y:S06]  /*15e0*/  LD.E.64 R26, desc[UR10][R24.64+0x60] ;  /* 0x0000600a181a7980 */ /* 0x000eec000c101b00 */
[----:B----4-:R-:W-:-:S02]  /*15f0*/  DADD R32, R28, |R32| ;  /* 0x000000001c207229 */ /* 0x010fc40000000420 */
[----:B------:R-:W4:Y:S06]  /*1600*/  LD.E.64 R28, desc[UR10][R24.64+0x68] ;  /* 0x0000680a181c7980 */ /* 0x000f2c000c101b00 */
[----:B------:R-:W-:Y:S02]  /*1610*/  DADD R30, R32, |R30| ;  /* 0x00000000201e7229 */ /* 0x000fe4000000041e */
[----:B------:R-:W4:Y:S06]  /*1620*/  LD.E.64 R32, desc[UR10][R24.64+0x70] ;  /* 0x0000700a18207980 */ /* 0x000f2c000c101b00 */
[----:B------:R-:W-:-:S08]  /*1630*/  DADD R6, R30, |R6| ;  /* 0x000000001e067229 */ /* 0x000fd00000000406 */
[----:B------:R-:W-:-:S08]  /*1640*/  DADD R6, R6, |R22| ;  /* 0x0000000006067229 */ /* 0x000fd00000000416 */
[----:B------:R-:W-:-:S08]  /*1650*/  DADD R6, R6, |R20| ;  /* 0x0000000006067229 */ /* 0x000fd00000000414 */
[----:B------:R-:W-:-:S08]  /*1660*/  DADD R6, R6, |R18| ;  /* 0x0000000006067229 */ /* 0x000fd00000000412 */
[----:B------:R-:W-:-:S08]  /*1670*/  DADD R6, R6, |R16| ;  /* 0x0000000006067229 */ /* 0x000fd00000000410 */
[----:B------:R-:W-:-:S08]  /*1680*/  DADD R6, R6, |R14| ;  /* 0x0000000006067229 */ /* 0x000fd0000000040e */
[----:B------:R-:W-:Y:S01]  /*1690*/  DADD R6, R6, |R8| ;  /* 0x0000000006067229 */ /* 0x000fe20000000408 */
[----:B------:R-:W-:-:S05]  /*16a0*/  VIADD R35, R35, 0x10 ;  /* 0x0000001023237836 */ /* 0x000fca0000000000 */
[----:B------:R-:W-:Y:S02]  /*16b0*/  ISETP.NE.AND P0, PT, R35, R37, PT ;  /* 0x000000252300720c */ /* 0x000fe40003f05270 */
[----:B--2---:R-:W-:-:S08]  /*16c0*/  DADD R6, R6, |R12| ;  /* 0x0000000006067229 */ /* 0x004fd0000000040c */
[----:B---3--:R-:W-:-:S08]  /*16d0*/  DADD R6, R6, |R26| ;  /* 0x0000000006067229 */ /* 0x008fd0000000041a */
[----:B----4-:R-:W-:-:S08]  /*16e0*/  DADD R6, R6, |R28| ;  /* 0x0000000006067229 */ /* 0x010fd0000000041c */
[----:B------:R-:W-:-:S08]  /*16f0*/  DADD R6, R6, |R32| ;  /* 0x0000000006067229 */ /* 0x000fd00000000420 */
[----:B------:R-:W-:Y:S01]  /*1700*/  DADD R12, R6, |R38| ;  /* 0x00000000060c7229 */ /* 0x000fe20000000426 */
[----:B------:R-:W-:Y:S10]  /*1710*/  @P0 BRA `(.L_x_14) ;  /* 0xfffffffc00700947 */ /* 0x000ff4000383ffff */
.L_x_13:
[----:B------:R-:W-:-:S09]  /*1720*/  ULOP3.LUT UP0, URZ, UR16, 0xf, URZ, 0xc0, !UPT ;  /* 0x0000000f10ff7892 */ /* 0x000fd2000f80c0ff */
[----:B------:R-:W-:Y:S05]  /*1730*/  BRA.U !UP0, `(.L_x_15) ;  /* 0x0000000108d07547 */ /* 0x000fea000b800000 */
[----:B------:R-:W-:-:S05]  /*1740*/  LOP3.LUT R0, RZ, R3, RZ, 0x33, !PT ;  /* 0x00000003ff007212 */ /* 0x000fca00078e33ff */
[----:B------:R-:W-:-:S05]  /*1750*/  VIADD R0, R0, UR14 ;  /* 0x0000000e00007c36 */ /* 0x000fca0008000000 */
[----:B------:R-:W-:-:S04]  /*1760*/  LOP3.LUT R0, R0, 0xf, RZ, 0xc0, !PT ;  /* 0x0000000f00007812 */ /* 0x000fc800078ec0ff */
[C---:B------:R-:W-:Y:S02]  /*1770*/  IADD3 R6, PT, PT, R0.reuse, -0x1, RZ ;  /* 0xffffffff00067810 */ /* 0x040fe40007ffe0ff */
[----:B------:R-:W-:Y:S02]  /*1780*/  LOP3.LUT P1, RZ, R0, 0x7, RZ, 0xc0, !PT ;  /* 0x0000000700ff7812 */ /* 0x000fe4000782c0ff */
[----:B------:R-:W-:-:S13]  /*1790*/  ISETP.GE.U32.AND P0, PT, R6, 0x7, PT ;  /* 0x000000070600780c */ /* 0x000fda0003f06070 */
[----:B------:R-:W-:Y:S05]  /*17a0*/  @!P0 BRA `(.L_x_16) ;  /* 0x0000000000488947 */ /* 0x000fea0003800000 */
        /* <DEDUP_REMOVED lines=8> */
[----:B------:R-:W4:Y:S01]  /*1830*/  LD.E.64 R18, desc[UR10][R20.64+0x38] ;  /* 0x0000380a14127980 */ /* 0x000f22000c101b00 */
[----:B------:R-:W-:Y:S01]  /*1840*/  VIADD R37, R37, 0x8 ;  /* 0x0000000825257836 */ /* 0x000fe20000000000 */
[----:B--2---:R-:W-:-:S08]  /*1850*/  DADD R22, R12, |R22| ;  /* 0x000000000c167229 */ /* 0x004fd00000000416 */
[----:B---3--:R-:W-:-:S08]  /*1860*/  DADD R22, R22, |R24| ;  /* 0x0000000016167229 */ /* 0x008fd00000000418 */
[----:B----4-:R-:W-:-:S08]  /*1870*/  DADD R22, R22, |R26| ;  /* 0x0000000016167229 */ /* 0x010fd0000000041a */
[----:B------:R-:W-:-:S08]  /*1880*/  DADD R16, R22, |R16| ;  /* 0x0000000016107229 */ /* 0x000fd00000000410 */
[----:B------:R-:W-:-:S08]  /*1890*/  DADD R14, R16, |R14| ;  /* 0x00000000100e7229 */ /* 0x000fd0000000040e */
[----:B------:R-:W-:-:S08]  /*18a0*/  DADD R8, R14, |R8| ;  /* 0x000000000e087229 */ /* 0x000fd00000000408 */
[----:B------:R-:W-:-:S08]  /*18b0*/  DADD R6, R8, |R6| ;  /* 0x0000000008067229 */ /* 0x000fd00000000406 */
[----:B------:R-:W-:-:S11]  /*18c0*/  DADD R12, R6, |R18| ;  /* 0x00000000060c7229 */ /* 0x000fd60000000412 */
.L_x_16:
[----:B------:R-:W-:Y:S05]  /*18d0*/  @!P1 BRA `(.L_x_15) ;  /* 0x0000000000689947 */ /* 0x000fea0003800000 */
[----:B------:R-:W-:Y:S02]  /*18e0*/  UISETP.GE.U32.AND UP0, UPT, UR17, 0x3, UPT ;  /* 0x000000031100788c */ /* 0x000fe4000bf06070 */
[----:B------:R-:W-:-:S04]  /*18f0*/  ULOP3.LUT UR5, UR9, 0x3, URZ, 0xc0, !UPT ;  /* 0x0000000309057892 */ /* 0x000fc8000f8ec0ff */
[----:B------:R-:W-:-:S03]  /*1900*/  UISETP.NE.AND UP1, UPT, UR5, URZ, UPT ;  /* 0x000000ff0500728c */ /* 0x000fc6000bf25270 */
[----:B------:R-:W-:Y:S08]  /*1910*/  BRA.U !UP0, `(.L_x_17) ;  /* 0x0000000108287547 */ /* 0x000ff0000b800000 */
[----:B-----5:R-:W-:-:S05]  /*1920*/  IMAD.WIDE.U32 R6, R37, 0x8, R10 ;  /* 0x0000000825067825 */ /* 0x020fca00078e000a */
[----:B------:R-:W2:Y:S04]  /*1930*/  LD.E.64 R8, desc[UR10][R6.64] ;  /* 0x0000000a06087980 */ /* 0x000ea8000c101b00 */
[----:B------:R-:W3:Y:S04]  /*1940*/  LD.E.64 R14, desc[UR10][R6.64+0x8] ;  /* 0x0000080a060e7980 */ /* 0x000ee8000c101b00 */
[----:B------:R-:W4:Y:S04]  /*1950*/  LD.E.64 R16, desc[UR10][R6.64+0x10] ;  /* 0x0000100a06107980 */ /* 0x000f28000c101b00 */
[----:B------:R-:W4:Y:S01]  /*1960*/  LD.E.64 R18, desc[UR10][R6.64+0x18] ;  /* 0x0000180a06127980 */ /* 0x000f22000c101b00 */
[----:B------:R-:W-:Y:S01]  /*1970*/  VIADD R37, R37, 0x4 ;  /* 0x0000000425257836 */ /* 0x000fe20000000000 */
[----:B--2---:R-:W-:-:S08]  /*1980*/  DADD R8, R12, |R8| ;  /* 0x000000000c087229 */ /* 0x004fd00000000408 */
[----:B---3--:R-:W-:-:S08]  /*1990*/  DADD R8, R8, |R14| ;  /* 0x0000000008087229 */ /* 0x008fd0000000040e */
[----:B----4-:R-:W-:-:S08]  /*19a0*/  DADD R8, R8, |R16| ;  /* 0x0000000008087229 */ /* 0x010fd00000000410 */
[----:B------:R-:W-:-:S11]  /*19b0*/  DADD R12, R8, |R18| ;  /* 0x00000000080c7229 */ /* 0x000fd60000000412 */
.L_x_17:
[----:B------:R-:W-:Y:S05]  /*19c0*/  BRA.U !UP1, `(.L_x_15) ;  /* 0x00000001092c7547 */ /* 0x000fea000b800000 */
[----:B-----5:R-:W-:-:S05]  /*19d0*/  IMAD.WIDE.U32 R14, R37, 0x8, R10 ;  /* 0x00000008250e7825 */ /* 0x020fca00078e000a */
[----:B------:R-:W2:Y:S01]  /*19e0*/  LD.E.64 R6, desc[UR10][R14.64] ;  /* 0x0000000a0e067980 */ /* 0x000ea2000c101b00 */
[----:B------:R-:W-:Y:S01]  /*19f0*/  UISETP.NE.AND UP0, UPT, UR5, 0x1, UPT ;  /* 0x000000010500788c */ /* 0x000fe2000bf05270 */
[----:B--2---:R-:W-:-:S08]  /*1a00*/  DADD R12, R12, |R6| ;  /* 0x000000000c0c7229 */ /* 0x004fd00000000406 */
[----:B------:R-:W-:Y:S05]  /*1a10*/  BRA.U !UP0, `(.L_x_15) ;  /* 0x0000000108187547 */ /* 0x000fea000b800000 */
[----:B------:R-:W-:Y:S01]  /*1a20*/  UISETP.NE.AND UP0, UPT, UR5, 0x2, UPT ;  /* 0x000000020500788c */ /* 0x000fe2000bf05270 */
[----:B------:R-:W2:Y:S05]  /*1a30*/  LD.E.64 R6, desc[UR10][R14.64+0x8] ;  /* 0x0000080a0e067980 */ /* 0x000eaa000c101b00 */
[----:B------:R-:W-:-:S13]  /*1a40*/  PLOP3.LUT P0, PT, PT, PT, UP0, 0x80, 0x8 ;  /* 0x000000000008781c */ /* 0x000fda0003f0f008 */
[----:B------:R-:W3:Y:S01]  /*1a50*/  @P0 LD.E.64 R8, desc[UR10][R14.64+0x10] ;  /* 0x0000100a0e080980 */ /* 0x000ee2000c101b00 */
[----:B--2---:R-:W-:-:S08]  /*1a60*/  DADD R12, R12, |R6| ;  /* 0x000000000c0c7229 */ /* 0x004fd00000000406 */
[----:B---3--:R-:W-:-:S11]  /*1a70*/  @P0 DADD R12, R12, |R8| ;  /* 0x000000000c0c0229 */ /* 0x008fd60000000408 */
.L_x_15:
[----:B------:R-:W-:Y:S01]  /*1a80*/  DSETP.NEU.AND P0, PT, R12, RZ, PT ;  /* 0x000000ff0c00722a */ /* 0x000fe20003f0d000 */
[----:B------:R-:W-:-:S13]  /*1a90*/  BSSY.RECONVERGENT B1, `(.L_x_18) ;  /* 0x00003ea000017945 */ /* 0x000fda0003800200 */
[----:B------:R-:W-:Y:S05]  /*1aa0*/  @P0 BRA `(.L_x_19) ;  /* 0x00000000001c0947 */ /* 0x000fea0003800000 */
[----:B------:R-:W-:-:S04]  /*1ab0*/  IMAD.U32 R7, RZ, RZ, UR18 ;  /* 0x00000012ff077e24 */ /* 0x000fc8000f8e00ff */
[----:B-----5:R-:W-:-:S06]  /*1ac0*/  IMAD.WIDE.U32 R10, R7, 0x8, R10 ;  /* 0x00000008070a7825 */ /* 0x020fcc00078e000a */
[----:B------:R-:W2:Y:S01]  /*1ad0*/  LD.E.64 R10, desc[UR10][R10.64] ;  /* 0x0000000a0a0a7980 */ /* 0x000ea2000c101b00 */
[----:B------:R-:W-:Y:S01]  /*1ae0*/  ULEA UR5, UR7, UR13, 0x3 ;  /* 0x0000000d07057291 */ /* 0x000fe2000f8e18ff */
[----:B------:R-:W-:-:S08]  /*1af0*/  CS2R R14, SRZ ;  /* 0x00000000000e7805 */ /* 0x000fd0000001ff00 */
[----:B--2---:R3:W-:Y:S01]  /*1b00*/  STL.64 [UR5+0x48], R10 ;  /* 0x0000480aff007987 */ /* 0x0047e20008100a05 */
[----:B------:R-:W-:Y:S05]  /*1b10*/  BRA `(.L_x_20) ;  /* 0x0000003c00847947 */ /* 0x000fea0003800000 */
.L_x_19:
[----:B------:R-:W-:Y:S01]  /*1b20*/  UISETP.GE.U32.AND UP0, UPT, UR12, 0x7, UPT ;  /* 0x000000070c00788c */ /* 0x000fe2000bf06070 */
[----:B------:R-:W-:Y:S01]  /*1b30*/  IMAD.MOV.U32 R6, RZ, RZ, RZ ;  /* 0x000000ffff067224 */ /* 0x000fe200078e00ff */
[----:B------:R-:W-:-:S07]  /*1b40*/  CS2R R8, SRZ ;  /* 0x0000000000087805 */ /* 0x000fce000001ff00 */
[----:B------:R-:W-:Y:S05]  /*1b50*/  BRA.U !UP0, `(.L_x_21) ;  /* 0x0000000d08207547 */ /* 0x000fea000b800000 */
[----:B------:R-:W-:Y:S01]  /*1b60*/  ULOP3.LUT UR5, UR16, 0xfffffff8, URZ, 0xc0, !UPT ;  /* 0xfffffff810057892 */ /* 0x000fe2000f8ec0ff */
[----:B------:R-:W-:Y:S02]  /*1b70*/  MOV R7, RZ ;  /* 0x000000ff00077202 */ /* 0x000fe40000000f00 */
[----:B------:R-:W-:-:S03]  /*1b80*/  CS2R R8, SRZ ;  /* 0x0000000000087805 */ /* 0x000fc6000001ff00 */
[----:B------:R-:W-:-:S07]  /*1b90*/  IMAD.U32 R6, RZ, RZ, UR5 ;  /* 0x00000005ff067e24 */ /* 0x000fce000f8e00ff */
.L_x_38:
[----:B0----5:R-:W-:-:S05]  /*1ba0*/  IMAD.WIDE.U32 R14, R7, 0x8, R10 ;  /* 0x00000008070e7825 */ /* 0x021fca00078e000a */
[----:B------:R-:W2:Y:S01]  /*1bb0*/  LD.E.64 R22, desc[UR10][R14.64] ;  /* 0x0000000a0e167980 */ /* 0x000ea2000c101b00 */
[----:B------:R-:W0:Y:S01]  /*1bc0*/  MUFU.RCP64H R17, R13 ;  /* 0x0000000d00117308 */ /* 0x000e220000001800 */
[----:B------:R-:W-:Y:S01]  /*1bd0*/  IMAD.MOV.U32 R16, RZ, RZ, 0x1 ;  /* 0x00000001ff107424 */ /* 0x000fe200078e00ff */
[----:B------:R-:W-:Y:S01]  /*1be0*/  BSSY.RECONVERGENT B2, `(.L_x_22) ;  /* 0x0000013000027945 */ /* 0x000fe20003800200 */
[----:B------:R-:W-:-:S05]  /*1bf0*/  VIADD R7, R7, 0x8 ;  /* 0x0000000807077836 */ /* 0x000fca0000000000 */
[----:B------:R-:W-:Y:S01]  /*1c00*/  ISETP.NE.AND P0, PT, R7, R6, PT ;  /* 0x000000060700720c */ /* 0x000fe20003f05270 */
[----:B0-----:R-:W-:-:S08]  /*1c10*/  DFMA R18, R16, -R12, 1 ;  /* 0x3ff000001012742b */ /* 0x001fd0000000080c */
[----:B------:R-:W-:-:S08]  /*1c20*/  DFMA R18, R18, R18, R18 ;  /* 0x000000121212722b */ /* 0x000fd00000000012 */
[----:B------:R-:W-:-:S08]  /*1c30*/  DFMA R18, R16, R18, R16 ;  /* 0x000000121012722b */ /* 0x000fd00000000010 */
[----:B------:R-:W-:-:S08]  /*1c40*/  DFMA R16, R18, -R12, 1 ;  /* 0x3ff000001210742b */ /* 0x000fd0000000080c */
[----:B------:R-:W-:-:S08]  /*1c50*/  DFMA R16, R18, R16, R18 ;  /* 0x000000101210722b */ /* 0x000fd00000000012 */
[----:B--2---:R-:W-:Y:S01]  /*1c60*/  DMUL R18, R22, R16 ;  /* 0x0000001016127228 */ /* 0x004fe20000000000 */
[----:B------:R-:W-:-:S07]  /*1c70*/  FSETP.GEU.AND P2, PT, |R23|, 6.5827683646048100446e-37, PT ;  /* 0x036000001700780b */ /* 0x000fce0003f4e200 */
[----:B------:R-:W-:-:S08]  /*1c80*/  DFMA R20, R18, -R12, R22 ;  /* 0x8000000c1214722b */ /* 0x000fd00000000016 */
[----:B------:R-:W-:-:S10]  /*1c90*/  DFMA R18, R16, R20, R18 ;  /* 0x000000141012722b */ /* 0x000fd40000000012 */
[----:B------:R-:W-:-:S05]  /*1ca0*/  FFMA R0, RZ, R13, R19 ;  /* 0x0000000dff007223 */ /* 0x000fca0000000013 */
[----:B------:R-:W-:-:S13]  /*1cb0*/  FSETP.GT.AND P1, PT, |R0|, 1.469367938527859385e-39, PT ;  /* 0x001000000000780b */ /* 0x000fda0003f24200 */
[----:B------:R-:W-:Y:S05]  /*1cc0*/  @P1 BRA P2, `(.L_x_23) ;  /* 0x0000000000101947 */ /* 0x000fea0001000000 */
[----:B------:R-:W-:Y:S01]  /*1cd0*/  IMAD.MOV.U32 R20, RZ, RZ, R12 ;  /* 0x000000ffff147224 */ /* 0x000fe200078e000c */
[----:B------:R-:W-:Y:S02]  /*1ce0*/  MOV R21, R13 ;  /* 0x0000000d00157202 */ /* 0x000fe40000000f00 */
[----:B------:R-:W-:-:S07]  /*1cf0*/  MOV R0, 0x1d10 ;  /* 0x00001d1000007802 */ /* 0x000fce0000000f00 */
[----:B------:R-:W-:Y:S05]  /*1d00*/  CALL.REL.NOINC `($__internal_1_$__cuda_sm20_div_rn_f64_full) ;  /* 0x0000007c00107944 */ /* 0x000fea0003c00000 */
.L_x_23:
[----:B------:R-:W-:Y:S05]  /*1d10*/  BSYNC.RECONVERGENT B2 ;  /* 0x0000000000027941 */ /* 0x000fea0003800200 */
.L_x_22:
[----:B------:R-:W2:Y:S01]  /*1d20*/  LD.E.64 R22, desc[UR10][R14.64+0x8] ;  /* 0x0000080a0e167980 */ /* 0x000ea2000c101b00 */
[----:B------:R-:W0:Y:S01]  /*1d30*/  MUFU.RCP64H R17, R13 ;  /* 0x0000000d00117308 */ /* 0x000e220000001800 */
[----:B------:R-:W-:Y:S01]  /*1d40*/  IMAD.MOV.U32 R16, RZ, RZ, 0x1 ;  /* 0x00000001ff107424 */ /* 0x000fe200078e00ff */
[----:B------:R-:W-:Y:S01]  /*1d50*/  BSSY.RECONVERGENT B2, `(.L_x_24) ;  /* 0x0000015000027945 */ /* 0x000fe20003800200 */
[----:B------:R1:W-:Y:S01]  /*1d60*/  ST.E.64 desc[UR10][R14.64], R18 ;  /* 0x000000120e007985 */ /* 0x0003e2000c101b0a */
[----:B------:R-:W-:-:S03]  /*1d70*/  DFMA R8, R18, R18, R8 ;  /* 0x000000121208722b */ /* 0x000fc60000000008 */
        /* <DEDUP_REMOVED lines=11> */
[----:B-1----:R-:W-:Y:S05]  /*1e30*/  @P1 BRA P2, `(.L_x_25) ;  /* 0x0000000000181947 */ /* 0x002fea0001000000 */
[----:B------:R-:W-:Y:S01]  /*1e40*/  IMAD.MOV.U32 R20, RZ, RZ, R12 ;  /* 0x000000ffff147224 */ /* 0x000fe200078e000c */
[----:B------:R-:W-:Y:S01]  /*1e50*/  MOV R0, 0x1e80 ;  /* 0x00001e8000007802 */ /* 0x000fe20000000f00 */
[----:B------:R-:W-:-:S07]  /*1e60*/  IMAD.MOV.U32 R21, RZ, RZ, R13 ;  /* 0x000000ffff157224 */ /* 0x000fce00078e000d */
[----:B------:R-:W-:Y:S05]  /*1e70*/  CALL.REL.NOINC `($__internal_1_$__cuda_sm20_div_rn_f64_full) ;  /* 0x0000007800b47944 */ /* 0x000fea0003c00000 */
[----:B------:R-:W-:Y:S01]  /*1e80*/  IMAD.MOV.U32 R16, RZ, RZ, R18 ;  /* 0x000000ffff107224 */ /* 0x000fe200078e0012 */
[----:B------:R-:W-:-:S07]  /*1e90*/  MOV R17, R19 ;  /* 0x0000001300117202 */ /* 0x000fce0000000f00 */
.L_x_25:
[----:B------:R-:W-:Y:S05]  /*1ea0*/  BSYNC.RECONVERGENT B2 ;  /* 0x0000000000027941 */ /* 0x000fea0003800200 */
.L_x_24:
        /* <DEDUP_REMOVED lines=22> */
.L_x_27:
[----:B------:R-:W-:Y:S05]  /*2010*/  BSYNC.RECONVERGENT B2 ;  /* 0x0000000000027941 */ /* 0x000fea0003800200 */
.L_x_26:
        /* <DEDUP_REMOVED lines=18> */
[----:B------:R-:W-:Y:S01]  /*2140*/  MOV R20, R12 ;  /* 0x0000000c00147202 */ /* 0x000fe20000000f00 */
[----:B------:R-:W-:Y:S01]  /*2150*/  IMAD.MOV.U32 R21, RZ, RZ, R13 ;  /* 0x000000ffff157224 */ /* 0x000fe200078e000d */
[----:B------:R-:W-:-:S07]  /*2160*/  MOV R0, 0x2180 ;  /* 0x0000218000007802 */ /* 0x000fce0000000f00 */
[----:B------:R-:W-:Y:S05]  /*2170*/  CALL.REL.NOINC `($__internal_1_$__cuda_sm20_div_rn_f64_full) ;  /* 0x0000007400f47944 */ /* 0x000fea0003c00000 */
[----:B------:R-:W-:Y:S02]  /*2180*/  IMAD.MOV.U32 R16, RZ, RZ, R18 ;  /* 0x000000ffff107224 */ /* 0x000fe400078e0012 */
[----:B------:R-:W-:-:S07]  /*2190*/  IMAD.MOV.U32 R17, RZ, RZ, R19 ;  /* 0x000000ffff117224 */ /* 0x000fce00078e0013 */
.L_x_29:
[----:B------:R-:W-:Y:S05]  /*21a0*/  BSYNC.RECONVERGENT B2 ;  /* 0x0000000000027941 */ /* 0x000fea0003800200 */
.L_x_28:
        /* <DEDUP_REMOVED lines=22> */
.L_x_31:
[----:B------:R-:W-:Y:S05]  /*2310*/  BSYNC.RECONVERGENT B2 ;  /* 0x0000000000027941 */ /* 0x000fea0003800200 */
.L_x_30:
        /* <DEDUP_REMOVED lines=22> */
[----:B------:R-:W-:Y:S01]  /*2480*/  MOV R16, R18 ;  /* 0x0000001200107202 */ /* 0x000fe20000000f00 */
[----:B------:R-:W-:-:S07]  /*2490*/  IMAD.MOV.U32 R17, RZ, RZ, R19 ;  /* 0x000000ffff117224 */ /* 0x000fce00078e0013 */
.L_x_33:
[----:B------:R-:W-:Y:S05]  /*24a0*/  BSYNC.RECONVERGENT B2 ;  /* 0x0000000000027941 */ /* 0x000fea0003800200 */
.L_x_32:
        /* <DEDUP_REMOVED lines=22> */
.L_x_35:
[----:B------:R-:W-:Y:S05]  /*2610*/  BSYNC.RECONVERGENT B2 ;  /* 0x0000000000027941 */ /* 0x000fea0003800200 */
.L_x_34:
[----:B------:R-:W2:Y:S01]  /*2620*/  LD.E.64 R22, desc[UR10][R14.64+0x38] ;  /* 0x0000380a0e167980 */ /* 0x000ea2000c101b00 */
[----:B------:R-:W0:Y:S01]  /*2630*/  MUFU.RCP64H R17, R13 ;  /* 0x0000000d00117308 */ /* 0x000e220000001800 */
[----:B------:R-:W-:Y:S01]  /*2640*/  MOV R16, 0x1 ;  /* 0x0000000100107802 */ /* 0x000fe20000000f00 */
        /* <DEDUP_REMOVED lines=19> */
[----:B------:R-:W-:Y:S02]  /*2780*/  IMAD.MOV.U32 R16, RZ, RZ, R18 ;  /* 0x000000ffff107224 */ /* 0x000fe400078e0012 */
[----:B------:R-:W-:-:S07]  /*2790*/  IMAD.MOV.U32 R17, RZ, RZ, R19 ;  /* 0x000000ffff117224 */ /* 0x000fce00078e0013 */
.L_x_37:
[----:B------:R-:W-:Y:S05]  /*27a0*/  BSYNC.RECONVERGENT B2 ;  /* 0x0000000000027941 */ /* 0x000fea0003800200 */
.L_x_36:
[----:B------:R0:W-:Y:S01]  /*27b0*/  ST.E.64 desc[UR10][R14.64+0x38], R16 ;  /* 0x000038100e007985 */ /* 0x0001e2000c101b0a */
[----:B------:R-:W-:Y:S01]  /*27c0*/  DFMA R8, R16, R16, R8 ;  /* 0x000000101008722b */ /* 0x000fe20000000008 */
[----:B------:R-:W-:Y:S10]  /*27d0*/  @P0 BRA `(.L_x_38) ;  /* 0xfffffff000f00947 */ /* 0x000ff4000383ffff */
.L_x_21:
[----:B------:R-:W-:-:S09]  /*27e0*/  ULOP3.LUT UP0, URZ, UR16, 0x7, URZ, 0xc0, !UPT ;  /* 0x0000000710ff7892 */ /* 0x000fd2000f80c0ff */
[----:B------:R-:W-:Y:S05]  /*27f0*/  BRA.U !UP0, `(.L_x_39) ;  /* 0x0000000908e07547 */ /* 0x000fea000b800000 */
[----:B------:R-:W-:-:S09]  /*2800*/  UISETP.GE.U32.AND UP0, UPT, UR17, 0x3, UPT ;  /* 0x000000031100788c */ /* 0x000fd2000bf06070 */
[----:B------:R-:W-:Y:S05]  /*2810*/  BRA.U !UP0, `(.L_x_40) ;  /* 0x0000000508887547 */ /* 0x000fea000b800000 */
[----:B0----5:R-:W-:-:S05]  /*2820*/  IMAD.WIDE.U32 R14, R6, 0x8, R10 ;  /* 0x00000008060e7825 */ /* 0x021fca00078e000a */
[----:B------:R-:W2:Y:S01]  /*2830*/  LD.E.64 R22, desc[UR10][R14.64] ;  /* 0x0000000a0e167980 */ /* 0x000ea2000c101b00 */
[----:B------:R-:W0:Y:S01]  /*2840*/  MUFU.RCP64H R17, R13 ;  /* 0x0000000d00117308 */ /* 0x000e220000001800 */
[----:B------:R-:W-:Y:S01]  /*2850*/  MOV R16, 0x1 ;  /* 0x0000000100107802 */ /* 0x000fe20000000f00 */
[----:B------:R-:W-:Y:S05]  /*2860*/  BSSY.RECONVERGENT B2, `(.L_x_41) ;  /* 0x0000011000027945 */ /* 0x000fea0003800200 */
        /* <DEDUP_REMOVED lines=13> */
[----:B------:R-:W-:Y:S01]  /*2940*/  MOV R0, 0x2970 ;  /* 0x0000297000007802 */ /* 0x000fe20000000f00 */
[----:B------:R-:W-:-:S07]  /*2950*/  IMAD.MOV.U32 R21, RZ, RZ, R13 ;  /* 0x000000ffff157224 */ /* 0x000fce00078e000d */
[----:B------:R-:W-:Y:S05]  /*2960*/  CALL.REL.NOINC `($__internal_1_$__cuda_sm20_div_rn_f64_full) ;  /* 0x0000006c00f87944 */ /* 0x000fea0003c00000 */
.L_x_42:
[----:B------:R-:W-:Y:S05]  /*2970*/  BSYNC.RECONVERGENT B2 ;  /* 0x0000000000027941 */ /* 0x000fea0003800200 */
.L_x_41:
        /* <DEDUP_REMOVED lines=19> */
[----:B------:R-:W-:Y:S02]  /*2ab0*/  MOV R21, R13 ;  /* 0x0000000d00157202 */ /* 0x000fe40000000f00 */
[----:B------:R-:W-:-:S07]  /*2ac0*/  MOV R0, 0x2ae0 ;  /* 0x00002ae000007802 */ /* 0x000fce0000000f00 */
[----:B------:R-:W-:Y:S05]  /*2ad0*/  CALL.REL.NOINC `($__internal_1_$__cuda_sm20_div_rn_f64_full) ;  /* 0x0000006c009c7944 */ /* 0x000fea0003c00000 */
[----:B------:R-:W-:Y:S02]  /*2ae0*/  IMAD.MOV.U32 R16, RZ, RZ, R18 ;  /* 0x000000ffff107224 */ /* 0x000fe400078e0012 */
[----:B------:R-:W-:-:S07]  /*2af0*/  IMAD.MOV.U32 R17, RZ, RZ, R19 ;  /* 0x000000ffff117224 */ /* 0x000fce00078e0013 */
.L_x_44:
[----:B------:R-:W-:Y:S05]  /*2b00*/  BSYNC.RECONVERGENT B2 ;  /* 0x0000000000027941 */ /* 0x000fea0003800200 */
.L_x_43:
        /* <DEDUP_REMOVED lines=22> */
.L_x_46:
[----:B------:R-:W-:Y:S05]  /*2c70*/  BSYNC.RECONVERGENT B2 ;  /* 0x0000000000027941 */ /* 0x000fea0003800200 */
.L_x_45:
        /* <DEDUP_REMOVED lines=24> */
.L_x_48:
[----:B------:R-:W-:Y:S05]  /*2e00*/  BSYNC.RECONVERGENT B2 ;  /* 0x0000000000027941 */ /* 0x000fea0003800200 */
.L_x_47:
[----:B------:R1:W-:Y:S01]  /*2e10*/  ST.E.64 desc[UR10][R14.64+0x18], R16 ;  /* 0x000018100e007985 */ /* 0x0003e2000c101b0a */
[----:B------:R-:W-:Y:S01]  /*2e20*/  DFMA R8, R16, R16, R8 ;  /* 0x000000101008722b */ /* 0x000fe20000000008 */
[----:B------:R-:W-:-:S10]  /*2e30*/  VIADD R6, R6, 0x4 ;  /* 0x0000000406067836 */ /* 0x000fd40000000000 */
.L_x_40:
[----:B------:R-:W-:-:S09]  /*2e40*/  ULOP3.LUT UP0, URZ, UR9, 0x3, URZ, 0xc0, !UPT ;  /* 0x0000000309ff7892 */ /* 0x000fd2000f80c0ff */
[----:B------:R-:W-:Y:S05]  /*2e50*/  BRA.U !UP0, `(.L_x_39) ;  /* 0x0000000508487547 */ /* 0x000fea000b800000 */
[----:B------:R-:W-:-:S05]  /*2e60*/  LOP3.LUT R7, R5, 0x3, RZ, 0x3c, !PT ;  /* 0x0000000305077812 */ /* 0x000fca00078e3cff */
[----:B------:R-:W-:-:S05]  /*2e70*/  VIADD R7, R7, UR14 ;  /* 0x0000000e07077c36 */ /* 0x000fca0008000000 */
[----:B------:R-:W-:-:S04]  /*2e80*/  LOP3.LUT R0, R7, 0x3, RZ, 0xc0, !PT ;  /* 0x0000000307007812 */ /* 0x000fc800078ec0ff */
[----:B------:R-:W-:-:S13]  /*2e90*/  ISETP.NE.AND P0, PT, R0, 0x1, PT ;  /* 0x000000010000780c */ /* 0x000fda0003f05270 */
[----:B------:R-:W-:Y:S05]  /*2ea0*/  @!P0 BRA `(.L_x_49) ;  /* 0x0000000000c88947 */ /* 0x000fea0003800000 */
[----:B01---5:R-:W-:-:S05]  /*2eb0*/  IMAD.WIDE.U32 R14, R6, 0x8, R10 ;  /* 0x00000008060e7825 */ /* 0x023fca00078e000a */
[----:B------:R-:W2:Y:S01]  /*2ec0*/  LD.E.64 R22, desc[UR10][R14.64] ;  /* 0x0000000a0e167980 */ /* 0x000ea2000c101b00 */
[----:B------:R-:W0:Y:S01]  /*2ed0*/  MUFU.RCP64H R17, R13 ;  /* 0x0000000d00117308 */ /* 0x000e220000001800 */
[----:B------:R-:W-:Y:S01]  /*2ee0*/  IMAD.MOV.U32 R16, RZ, RZ, 0x1 ;  /* 0x00000001ff107424 */ /* 0x000fe200078e00ff */
        /* <DEDUP_REMOVED lines=17> */
.L_x_51:
[----:B------:R-:W-:Y:S05]  /*3000*/  BSYNC.RECONVERGENT B2 ;  /* 0x0000000000027941 */ /* 0x000fea0003800200 */
.L_x_50:
        /* <DEDUP_REMOVED lines=24> */
.L_x_53:
[----:B------:R-:W-:Y:S05]  /*3190*/  BSYNC.RECONVERGENT B2 ;  /* 0x0000000000027941 */ /* 0x000fea0003800200 */
.L_x_52:
[----:B------:R2:W-:Y:S01]  /*31a0*/  ST.E.64 desc[UR10][R14.64+0x8], R16 ;  /* 0x000008100e007985 */ /* 0x0005e2000c101b0a */
[----:B------:R-:W-:Y:S01]  /*31b0*/  DFMA R8, R16, R16, R8 ;  /* 0x000000101008722b */ /* 0x000fe20000000008 */
[----:B------:R-:W-:-:S10]  /*31c0*/  VIADD R6, R6, 0x2 ;  /* 0x0000000206067836 */ /* 0x000fd40000000000 */
.L_x_49:
[----:B------:R-:W-:-:S04]  /*31d0*/  LOP3.LUT R7, R7, 0x1, RZ, 0xc0, !PT ;  /* 0x0000000107077812 */ /* 0x000fc800078ec0ff */
[----:B------:R-:W-:-:S13]  /*31e0*/  ISETP.NE.U32.AND P0, PT, R7, 0x1, PT ;  /* 0x000000010700780c */ /* 0x000fda0003f05070 */
[----:B------:R-:W-:Y:S05]  /*31f0*/  @P0 BRA `(.L_x_39) ;  /* 0x0000000000600947 */ /* 0x000fea0003800000 */
[----:B-----5:R-:W-:-:S05]  /*3200*/  IMAD.WIDE.U32 R6, R6, 0x8, R10 ;  /* 0x0000000806067825 */ /* 0x020fca00078e000a */
[----:B------:R-:W3:Y:S01]  /*3210*/  LD.E.64 R22, desc[UR10][R6.64] ;  /* 0x0000000a06167980 */ /* 0x000ee2000c101b00 */
[----:B012---:R-:W0:Y:S01]  /*3220*/  MUFU.RCP64H R15, R13 ;  /* 0x0000000d000f7308 */ /* 0x007e220000001800 */
[----:B------:R-:W-:Y:S01]  /*3230*/  IMAD.MOV.U32 R14, RZ, RZ, 0x1 ;  /* 0x00000001ff0e7424 */ /* 0x000fe200078e00ff */
[----:B------:R-:W-:Y:S05]  /*3240*/  BSSY.RECONVERGENT B2, `(.L_x_54) ;  /* 0x0000011000027945 */ /* 0x000fea0003800200 */
[----:B0-----:R-:W-:-:S08]  /*3250*/  DFMA R16, R14, -R12, 1 ;  /* 0x3ff000000e10742b */ /* 0x001fd0000000080c */
[----:B------:R-:W-:-:S08]  /*3260*/  DFMA R16, R16, R16, R16 ;  /* 0x000000101010722b */ /* 0x000fd00000000010 */
[----:B------:R-:W-:-:S08]  /*3270*/  DFMA R16, R14, R16, R14 ;  /* 0x000000100e10722b */ /* 0x000fd0000000000e */
[----:B------:R-:W-:-:S08]  /*3280*/  DFMA R14, R16, -R12, 1 ;  /* 0x3ff00000100e742b */ /* 0x000fd0000000080c */
[----:B------:R-:W-:-:S08]  /*3290*/  DFMA R16, R16, R14, R16 ;  /* 0x0000000e1010722b */ /* 0x000fd00000000010 */
[----:B---3--:R-:W-:Y:S01]  /*32a0*/  DMUL R18, R16, R22 ;  /* 0x0000001610127228 */ /* 0x008fe20000000000 */
        /* <DEDUP_REMOVED lines=10> */
.L_x_55:
[----:B------:R-:W-:Y:S05]  /*3350*/  BSYNC.RECONVERGENT B2 ;  /* 0x0000000000027941 */ /* 0x000fea0003800200 */
.L_x_54:
[----:B------:R3:W-:Y:S01]  /*3360*/  ST.E.64 desc[UR10][R6.64], R18 ;  /* 0x0000001206007985 */ /* 0x0007e2000c101b0a */
[----:B------:R-:W-:-:S11]  /*3370*/  DFMA R8, R18, R18, R8 ;  /* 0x000000121208722b */ /* 0x000fd60000000008 */
.L_x_39:
[----:B------:R-:W-:-:S05]  /*3380*/  MOV R27, UR18 ;  /* 0x00000012001b7c02 */ /* 0x000fca0008000f00 */
[----:B-----5:R-:W-:-:S05]  /*3390*/  IMAD.WIDE.U32 R26, R27, 0x8, R10 ;  /* 0x000000081b1a7825 */ /* 0x020fca00078e000a */
[----:B012---:R-:W2:Y:S01]  /*33a0*/  LD.E.64 R14, desc[UR10][R26.64] ;  /* 0x0000000a1a0e7980 */ /* 0x007ea2000c101b00 */
[----:B------:R-:W3:Y:S01]  /*33b0*/  MUFU.RSQ64H R23, R9 ;  /* 0x0000000900177308 */ /* 0x000ee20000001c00 */
[----:B------:R-:W-:Y:S01]  /*33c0*/  VIADD R22, R9, 0xfcb00000 ;  /* 0xfcb0000009167836 */ /* 0x000fe20000000000 */
[----:B------:R-:W-:Y:S01]  /*33d0*/  BSSY.RECONVERGENT B0, `(.L_x_56) ;  /* 0x0000018000007945 */ /* 0x000fe20003800200 */
[----:B------:R-:W-:Y:S02]  /*33e0*/  IMAD.MOV.U32 R16, RZ, RZ, 0x0 ;  /* 0x00000000ff107424 */ /* 0x000fe400078e00ff */
[----:B------:R-:W-:Y:S01]  /*33f0*/  IMAD.MOV.U32 R17, RZ, RZ, 0x3fd80000 ;  /* 0x3fd80000ff117424 */ /* 0x000fe200078e00ff */
[----:B------:R-:W-:Y:S01]  /*3400*/  ISETP.GE.U32.AND P1, PT, R22, 0x7ca00000, PT ;  /* 0x7ca000001600780c */ /* 0x000fe20003f26070 */
[----:B---3--:R-:W-:-:S08]  /*3410*/  DMUL R6, R22, R22 ;  /* 0x0000001616067228 */ /* 0x008fd00000000000 */
[----:B------:R-:W-:-:S08]  /*3420*/  DFMA R6, -R6, R8, 1 ;  /* 0x3ff000000606742b */ /* 0x000fd00000000108 */
[----:B------:R-:W-:Y:S02]  /*3430*/  DFMA R16, R6, R16, 0.5 ;  /* 0x3fe000000610742b */ /* 0x000fe40000000010 */
[----:B------:R-:W-:-:S08]  /*3440*/  DMUL R6, R22, R6 ;  /* 0x0000000616067228 */ /* 0x000fd00000000000 */
[----:B------:R-:W-:-:S08]  /*3450*/  DFMA R6, R16, R6, R22 ;  /* 0x000000061006722b */ /* 0x000fd00000000016 */
[----:B------:R-:W-:Y:S02]  /*3460*/  DMUL R18, R6, R8 ;  /* 0x0000000806127228 */ /* 0x000fe40000000000 */
[----:B------:R-:W-:Y:S01]  /*3470*/  VIADD R21, R7, 0xfff00000 ;  /* 0xfff0000007157836 */ /* 0x000fe20000000000 */
[----:B------:R-:W-:-:S05]  /*3480*/  MOV R20, R6 ;  /* 0x0000000600147202 */ /* 0x000fca0000000f00 */
[----:B------:R-:W-:-:S08]  /*3490*/  DFMA R24, R18, -R18, R8 ;  /* 0x800000121218722b */ /* 0x000fd00000000008 */
[----:B------:R-:W-:Y:S02]  /*34a0*/  DFMA R16, R24, R20, R18 ;  /* 0x000000141810722b */ /* 0x000fe40000000012 */
[----:B--2---:R-:W-:Y:S01]  /*34b0*/  DSETP.GE.AND P0, PT, R14, RZ, PT ;  /* 0x000000ff0e00722a */ /* 0x004fe20003f06000 */
[----:B------:R-:W-:-:S13]  /*34c0*/  @!P1 BRA `(.L_x_57) ;  /* 0x0000000000209947 */ /* 0x000fda0003800000 */
[----:B------:R-:W-:Y:S01]  /*34d0*/  IMAD.MOV.U32 R20, RZ, RZ, R24 ;  /* 0x000000ffff147224 */ /* 0x000fe200078e0018 */
[----:B------:R-:W-:Y:S01]  /*34e0*/  MOV R23, R9 ;  /* 0x0000000900177202 */ /* 0x000fe20000000f00 */
[----:B------:R-:W-:Y:S01]  /*34f0*/  IMAD.MOV.U32 R0, RZ, RZ, R6 ;  /* 0x000000ffff007224 */ /* 0x000fe200078e0006 */
[----:B------:R-:W-:Y:S01]  /*3500*/  MOV R16, 0x3540 ;  /* 0x0000354000107802 */ /* 0x000fe20000000f00 */
[----:B------:R-:W-:Y:S02]  /*3510*/  IMAD.MOV.U32 R17, RZ, RZ, R25 ;  /* 0x000000ffff117224 */ /* 0x000fe400078e0019 */
[----:B------:R-:W-:-:S07]  /*3520*/  IMAD.MOV.U32 R24, RZ, RZ, R8 ;  /* 0x000000ffff187224 */ /* 0x000fce00078e0008 */
[----:B------:R-:W-:Y:S05]  /*3530*/  CALL.REL.NOINC `($__internal_2_$__cuda_sm20_dsqrt_rn_f64_mediumpath_v1) ;  /* 0x00000068008c7944 */ /* 0x000fea0003c00000 */
[----:B------:R-:W-:-:S07]  /*3540*/  IMAD.MOV.U32 R16, RZ, RZ, R0 ;  /* 0x000000ffff107224 */ /* 0x000fce00078e0000 */
.L_x_57:
[----:B------:R-:W-:Y:S05]  /*3550*/  BSYNC.RECONVERGENT B0 ;  /* 0x0000000000007941 */ /* 0x000fea0003800200 */
.L_x_56:
[----:B------:R-:W-:Y:S01]  /*3560*/  DADD R6, -RZ, -R16 ;  /* 0x00000000ff067229 */ /* 0x000fe20000000910 */
[----:B------:R-:W-:-:S09]  /*3570*/  ULEA UR5, UR7, UR13, 0x3 ;  /* 0x0000000d07057291 */ /* 0x000fd2000f8e18ff */
[----:B------:R-:W-:Y:S02]  /*3580*/  FSEL R6, R16, R6, !P0 ;  /* 0x0000000610067208 */ /* 0x000fe40004000000 */
[----:B------:R-:W-:-:S06]  /*3590*/  FSEL R7, R17, R7, !P0 ;  /* 0x0000000711077208 */ /* 0x000fcc0004000000 */
[----:B------:R-:W-:Y:S02]  /*35a0*/  DMUL R16, R6, R12 ;  /* 0x0000000c06107228 */ /* 0x000fe40000000000 */
[C---:B------:R-:W-:Y:S01]  /*35b0*/  DADD R18, R14.reuse, -R6 ;  /* 0x000000000e127229 */ /* 0x040fe20000000806 */
[----:B------:R-:W-:Y:S01]  /*35c0*/  CS2R R12, SRZ ;  /* 0x00000000000c7805 */ /* 0x000fe2000001ff00 */
[----:B------:R-:W-:Y:S01]  /*35d0*/  DFMA R14, -R14, R6, R8 ;  /* 0x000000060e0e722b */ /* 0x000fe20000000108 */
[----:B------:R-:W-:Y:S02]  /*35e0*/  IMAD.MOV.U32 R6, RZ, RZ, RZ ;  /* 0x000000ffff067224 */ /* 0x000fe400078e00ff */
[----:B------:R0:W-:Y:S01]  /*35f0*/  STL.64 [UR5+0x48], R16 ;  /* 0x00004810ff007987 */ /* 0x0001e20008100a05 */
[----:B------:R-:W-:Y:S02]  /*3600*/  PRMT R7, RZ, 0x7610, R7 ;  /* 0x00007610ff077816 */ /* 0x000fe40000000007 */
[----:B------:R-:W-:Y:S01]  /*3610*/  PRMT R8, RZ, 0x7610, R8 ;  /* 0x00007610ff087816 */ /* 0x000fe20000000008 */
[----:B------:R0:W-:Y:S06]  /*3620*/  ST.E.64 desc[UR10][R26.64], R18 ;  /* 0x000000121a007985 */ /* 0x0001ec000c101b0a */
.L_x_70:
[----:B0-----:R-:W-:-:S06]  /*3630*/  LEA R16, R6, UR13, 0x3 ;  /* 0x0000000d06107c11 */ /* 0x001fcc000f8e18ff */
[----:B------:R-:W5:Y:S01]  /*3640*/  LDL.64 R16, [R16] ;  /* 0x0000000010107983 */ /* 0x000f620000100a00 */
[C---:B------:R-:W-:Y:S01]  /*3650*/  IMAD.IADD R0, R7.reuse, 0x1, R4 ;  /* 0x0000000107007824 */ /* 0x040fe200078e0204 */
[----:B------:R-:W-:Y:S01]  /*3660*/  ISETP.GE.U32.AND P0, PT, R6, 0xf, PT ;  /* 0x0000000f0600780c */ /* 0x000fe20003f06070 */
[----:B------:R-:W-:Y:S01]  /*3670*/  VIADD R7, R7, 0x1 ;  /* 0x0000000107077836 */ /* 0x000fe20000000000 */
[----:B------:R-:W-:Y:S01]  /*3680*/  MOV R9, UR14 ;  /* 0x0000000e00097c02 */ /* 0x000fe20008000f00 */
[----:B------:R-:W-:Y:S01]  /*3690*/  IMAD.MOV R0, RZ, RZ, -R0 ;  /* 0x000000ffff007224 */ /* 0x000fe200078e0a00 */
[----:B------:R-:W-:Y:S01]  /*36a0*/  PRMT R30, R8, 0x7610, R30 ;  /* 0x00007610081e7816 */ /* 0x000fe2000000001e */
[----:B------:R-:W-:Y:S01]  /*36b0*/  IMAD.MOV.U32 R31, RZ, RZ, RZ ;  /* 0x000000ffff1f7224 */ /* 0x000fe200078e00ff */
[----:B------:R-:W-:Y:S02]  /*36c0*/  CS2R R22, SRZ ;  /* 0x0000000000167805 */ /* 0x000fe4000001ff00 */
[----:B------:R-:W-:-:S04]  /*36d0*/  PRMT R0, R0, 0x7710, RZ ;  /* 0x0000771000007816 */ /* 0x000fc800000000ff */
[----:B------:R-:W-:Y:S01]  /*36e0*/  IADD3 R0, PT, PT, R9, 0x6, R0 ;  /* 0x0000000609007810 */ /* 0x000fe20007ffe000 */
[----:B------:R-:W-:-:S05]  /*36f0*/  VIADD R9, R8, 0x1 ;  /* 0x0000000108097836 */ /* 0x000fca0000000000 */
[----:B------:R-:W-:Y:S01]  /*3700*/  PRMT R8, R9, 0x7610, R8 ;  /* 0x0000761009087816 */ /* 0x000fe20000000008 */
[----:B------:R-:W-:Y:S06]  /*3710*/  @!P0 BRA `(.L_x_58) ;  /* 0x0000000000e48947 */ /* 0x000fec0003800000 */
[----:B------:R-:W-:Y:S01]  /*3720*/  VIADD R31, R6, 0x1 ;  /* 0x00000001061f7836 */ /* 0x000fe20000000000 */
[----:B------:R-:W-:Y:S02]  /*3730*/  MOV R9, RZ ;  /* 0x000000ff00097202 */ /* 0x000fe40000000f00 */
[----:B------:R-:W-:Y:S02]  /*3740*/  CS2R R22, SRZ ;  /* 0x0000000000167805 */ /* 0x000fe4000001ff00 */
[----:B------:R-:W-:-:S07]  /*3750*/  LOP3.LUT R31, R31, 0xfffffff0, RZ, 0xc0, !PT ;  /* 0xfffffff01f1f7812 */ /* 0x000fce00078ec0ff */
.L_x_59:
[----:B-----5:R-:W-:-:S04]  /*3760*/  IMAD.WIDE.U32 R20, R9, 0x8, R16 ;  /* 0x0000000809147825 */ /* 0x020fc800078e0010 */
[----:B------:R-:W-:Y:S01]  /*3770*/  IMAD.WIDE.U32 R18, R9, 0x8, R10 ;  /* 0x0000000809127825 */ /* 0x000fe200078e000a */
[----:B------:R-:W2:Y:S04]  /*3780*/  LD.E.64 R26, desc[UR10][R20.64] ;  /* 0x0000000a141a7980 */ /* 0x000ea8000c101b00 */
[----:B------:R-:W2:Y:S04]  /*3790*/  LD.E.64 R24, desc[UR10][R18.64] ;  /* 0x0000000a12187980 */ /* 0x000ea8000c101b00 */
[----:B------:R-:W3:Y:S04]  /*37a0*/  LD.E.64 R32, desc[UR10][R20.64+0x8] ;  /* 0x0000080a14207980 */ /* 0x000ee8000c101b00 */
[----:B------:R-:W3:Y:S04]  /*37b0*/  LD.E.64 R28, desc[UR10][R18.64+0x8] ;  /* 0x0000080a121c7980 */ /* 0x000ee8000c101b00 */
[----:B------:R-:W4:Y:S04]  /*37c0*/  LD.E.64 R34, desc[UR10][R20.64+0x78] ;  /* 0x0000780a14227980 */ /* 0x000f28000c101b00 */
[----:B------:R-:W4:Y:S01]  /*37d0*/  LD.E.64 R36, desc[UR10][R18.64+0x78] ;  /* 0x0000780a12247980 */ /* 0x000f22000c101b00 */
[----:B--2---:R-:W-:-:S03]  /*37e0*/  DFMA R22, R26, R24, R22 ;  /* 0x000000181a16722b */ /* 0x004fc60000000016 */
[----:B------:R-:W2:Y:S04]  /*37f0*/  LD.E.64 R24, desc[UR10][R20.64+0x10] ;  /* 0x0000100a14187980 */ /* 0x000ea8000c101b00 */
[----:B------:R-:W2:Y:S01]  /*3800*/  LD.E.64 R26, desc[UR10][R18.64+0x10] ;  /* 0x0000100a121a7980 */ /* 0x000ea2000c101b00 */
[----:B---3--:R-:W-:-:S03]  /*3810*/  DFMA R28, R32, R28, R22 ;  /* 0x0000001c201c722b */ /* 0x008fc60000000016 */
[----:B------:R-:W3:Y:S04]  /*3820*/  LD.E.64 R22, desc[UR10][R20.64+0x18] ;  /* 0x0000180a14167980 */ /* 0x000ee8000c101b00 */
[----:B------:R-:W3:Y:S01]  /*3830*/  LD.E.64 R32, desc[UR10][R18.64+0x18] ;  /* 0x0000180a12207980 */ /* 0x000ee2000c101b00 */
        /* <DEDUP_REMOVED lines=30> */
[----:B------:R-:W-:Y:S01]  /*3a20*/  VIADD R9, R9, 0x10 ;  /* 0x0000001009097836 */ /* 0x000fe20000000000 */
[----:B--2---:R-:W-:Y:S02]  /*3a30*/  DFMA R32, R24, R32, R26 ;  /* 0x000000201820722b */ /* 0x004fe4000000001a */
[----:B------:R-:W2:Y:S04]  /*3a40*/  LD.E.64 R24, desc[UR10][R20.64+0x70] ;  /* 0x0000700a14187980 */ /* 0x000ea8000c101b00 */
[----:B------:R-:W2:Y:S02]  /*3a50*/  LD.E.64 R26, desc[UR10][R18.64+0x70] ;  /* 0x0000700a121a7980 */ /* 0x000ea4000c101b00 */
[----:B---3--:R-:W-:Y:S01]  /*3a60*/  DFMA R22, R28, R22, R32 ;  /* 0x000000161c16722b */ /* 0x008fe20000000020 */
[----:B------:R-:W-:-:S07]  /*3a70*/  ISETP.NE.AND P0, PT, R9, R31, PT ;  /* 0x0000001f0900720c */ /* 0x000fce0003f05270 */
[----:B--2---:R-:W-:-:S08]  /*3a80*/  DFMA R22, R24, R26, R22 ;  /* 0x0000001a1816722b */ /* 0x004fd00000000016 */
[----:B----4-:R-:W-:Y:S01]  /*3a90*/  DFMA R22, R34, R36, R22 ;  /* 0x000000242216722b */ /* 0x010fe20000000016 */
[----:B------:R-:W-:Y:S10]  /*3aa0*/  @P0 BRA `(.L_x_59) ;  /* 0xfffffffc002c0947 */ /* 0x000ff4000383ffff */
.L_x_58:
[----:B------:R-:W-:-:S05]  /*3ab0*/  VIADD R9, R6, 0x1 ;  /* 0x0000000106097836 */ /* 0x000fca0000000000 */
[----:B------:R-:W-:-:S13]  /*3ac0*/  LOP3.LUT P0, RZ, R9, 0xf, RZ, 0xc0, !PT ;  /* 0x0000000f09ff7812 */ /* 0x000fda000780c0ff */
[----:B------:R-:W-:Y:S05]  /*3ad0*/  @!P0 BRA `(.L_x_60) ;  /* 0x0000000400188947 */ /* 0x000fea0003800000 */
[----:B------:R-:W-:-:S04]  /*3ae0*/  LOP3.LUT R18, R8, 0xf, RZ, 0xc0, !PT ;  /* 0x0000000f08127812 */ /* 0x000fc800078ec0ff */
[C---:B------:R-:W-:Y:S01]  /*3af0*/  LOP3.LUT P1, RZ, R18.reuse, 0x7, RZ, 0xc0, !PT ;  /* 0x0000000712ff7812 */ /* 0x040fe2000782c0ff */
[----:B------:R-:W-:-:S05]  /*3b00*/  VIADD R9, R18, 0xffffffff ;  /* 0xffffffff12097836 */ /* 0x000fca0000000000 */
[----:B------:R-:W-:-:S13]  /*3b10*/  ISETP.GE.U32.AND P0, PT, R9, 0x7, PT ;  /* 0x000000070900780c */ /* 0x000fda0003f06070 */
[----:B------:R-:W-:Y:S05]  /*3b20*/  @!P0 BRA `(.L_x_61) ;  /* 0x00000000006c8947 */ /* 0x000fea0003800000 */
        /* <DEDUP_REMOVED lines=23> */
[----:B---3--:R-:W-:Y:S01]  /*3ca0*/  DFMA R26, R28, R26, R32 ;  /* 0x0000001a1c1a722b */ /* 0x008fe20000000020 */
[----:B------:R-:W-:-:S07]  /*3cb0*/  VIADD R31, R31, 0x8 ;  /* 0x000000081f1f7836 */ /* 0x000fce0000000000 */
[----:B--2---:R-:W-:-:S08]  /*3cc0*/  DFMA R22, R22, R24, R26 ;  /* 0x000000181616722b */ /* 0x004fd0000000001a */
[----:B----4-:R-:W-:-:S11]  /*3cd0*/  DFMA R22, R34, R36, R22 ;  /* 0x000000242216722b */ /* 0x010fd60000000016 */
.L_x_61:
[----:B------:R-:W-:Y:S05]  /*3ce0*/  @!P1 BRA `(.L_x_60) ;  /* 0x0000000000949947 */ /* 0x000fea0003800000 */
[----:B------:R-:W-:-:S04]  /*3cf0*/  LOP3.LUT R9, R7, 0xffff, RZ, 0xc0, !PT ;  /* 0x0000ffff07097812 */ /* 0x000fc800078ec0ff */
[C---:B------:R-:W-:Y:S02]  /*3d00*/  LOP3.LUT R18, R9.reuse, 0x7, RZ, 0xc0, !PT ;  /* 0x0000000709127812 */ /* 0x040fe400078ec0ff */
[----:B------:R-:W-:Y:S02]  /*3d10*/  LOP3.LUT P1, RZ, R9, 0x3, RZ, 0xc0, !PT ;  /* 0x0000000309ff7812 */ /* 0x000fe4000782c0ff */
[----:B------:R-:W-:-:S04]  /*3d20*/  IADD3 R18, PT, PT, R18, -0x1, RZ ;  /* 0xffffffff12127810 */ /* 0x000fc80007ffe0ff */
        /* <DEDUP_REMOVED lines=13> */
[----:B---3--:R-:W-:Y:S01]  /*3e00*/  DFMA R20, R20, R24, R32 ;  /* 0x000000181414722b */ /* 0x008fe20000000020 */
[----:B------:R-:W-:-:S07]  /*3e10*/  VIADD R31, R31, 0x4 ;  /* 0x000000041f1f7836 */ /* 0x000fce0000000000 */
[----:B--2---:R-:W-:-:S08]  /*3e20*/  DFMA R22, R28, R22, R20 ;  /* 0x000000161c16722b */ /* 0x004fd00000000014 */
[----:B----4-:R-:W-:-:S11]  /*3e30*/  DFMA R22, R34, R36, R22 ;  /* 0x000000242216722b */ /* 0x010fd60000000016 */
.L_x_62:
[----:B------:R-:W-:Y:S05]  /*3e40*/  @!P1 BRA `(.L_x_60) ;  /* 0x00000000003c9947 */ /* 0x000fea0003800000 */
[----:B-----5:R-:W-:-:S04]  /*3e50*/  IMAD.WIDE.U32 R16, R31, 0x8, R16 ;  /* 0x000000081f107825 */ /* 0x020fc800078e0010 */
[----:B------:R-:W-:Y:S01]  /*3e60*/  IMAD.WIDE.U32 R18, R31, 0x8, R10 ;  /* 0x000000081f127825 */ /* 0x000fe200078e000a */
[----:B------:R-:W2:Y:S04]  /*3e70*/  LD.E.64 R20, desc[UR10][R16.64] ;  /* 0x0000000a10147980 */ /* 0x000ea8000c101b00 */
[----:B------:R-:W2:Y:S01]  /*3e80*/  LD.E.64 R24, desc[UR10][R18.64] ;  /* 0x0000000a12187980 */ /* 0x000ea2000c101b00 */
[----:B------:R-:W-:-:S04]  /*3e90*/  LOP3.LUT R9, R9, 0x3, RZ, 0xc0, !PT ;  /* 0x0000000309097812 */ /* 0x000fc800078ec0ff */
[----:B------:R-:W-:Y:S01]  /*3ea0*/  ISETP.NE.AND P0, PT, R9, 0x1, PT ;  /* 0x000000010900780c */ /* 0x000fe20003f05270 */
[----:B--2---:R-:W-:-:S12]  /*3eb0*/  DFMA R22, R20, R24, R22 ;  /* 0x000000181416722b */ /* 0x004fd80000000016 */
[----:B------:R-:W-:Y:S05]  /*3ec0*/  @!P0 BRA `(.L_x_60) ;  /* 0x00000000001c8947 */ /* 0x000fea0003800000 */
[----:B------:R-:W-:Y:S01]  /*3ed0*/  ISETP.NE.AND P0, PT, R9, 0x2, PT ;  /* 0x000000020900780c */ /* 0x000fe20003f05270 */
[----:B------:R-:W2:Y:S04]  /*3ee0*/  LD.E.64 R20, desc[UR10][R16.64+0x8] ;  /* 0x0000080a10147980 */ /* 0x000ea8000c101b00 */
[----:B------:R-:W2:Y:S08]  /*3ef0*/  LD.E.64 R24, desc[UR10][R18.64+0x8] ;  /* 0x0000080a12187980 */ /* 0x000eb0000c101b00 */
[----:B------:R-:W3:Y:S04]  /*3f00*/  @P0 LD.E.64 R26, desc[UR10][R16.64+0x10] ;  /* 0x0000100a101a0980 */ /* 0x000ee8000c101b00 */
[----:B------:R-:W3:Y:S01]  /*3f10*/  @P0 LD.E.64 R28, desc[UR10][R18.64+0x10] ;  /* 0x0000100a121c0980 */ /* 0x000ee2000c101b00 */
[----:B--2---:R-:W-:-:S08]  /*3f20*/  DFMA R22, R20, R24, R22 ;  /* 0x000000181416722b */ /* 0x004fd00000000016 */
[----:B---3--:R-:W-:-:S11]  /*3f30*/  @P0 DFMA R22, R26, R28, R22 ;  /* 0x0000001c1a16022b */ /* 0x008fd60000000016 */
.L_x_60:
[----:B------:R-:W-:-:S06]  /*3f40*/  UIADD3 UR5, UPT, UPT, UR7, -0x2, URZ ;  /* 0xfffffffe07057890 */ /* 0x000fcc000fffe0ff */
[----:B------:R-:W-:-:S13]  /*3f50*/  ISETP.GE.AND P0, PT, R6, UR5, PT ;  /* 0x0000000506007c0c */ /* 0x000fda000bf06270 */
[----:B------:R-:W-:Y:S05]  /*3f60*/  @P0 BRA `(.L_x_63) ;  /* 0x0000000c00340947 */ /* 0x000fea0003800000 */
[----:B------:R-:W0:Y:S02]  /*3f70*/  LDC R9, c[0x0][0x390] ;  /* 0x0000e400ff097b82 */ /* 0x000e240000000800 */
[C-C-:B0----5:R-:W-:Y:S02]  /*3f80*/  IADD3 R16, PT, PT, R9.reuse, -UR4, -R6.reuse ;  /* 0x8000000409107c10 */ /* 0x161fe4000fffe806 */
[----:B------:R-:W-:-:S03]  /*3f90*/  IADD3 R9, PT, PT, R9, -UR4, -R6 ;  /* 0x8000000409097c10 */ /* 0x000fc6000fffe806 */
[----:B------:R-:W-:Y:S02]  /*3fa0*/  VIADD R17, R16, 0xfffffffd ;  /* 0xfffffffd10117836 */ /* 0x000fe40000000000 */
[----:B------:R-:W-:-:S03]  /*3fb0*/  VIADD R9, R9, 0xfffffffe ;  /* 0xfffffffe09097836 */ /* 0x000fc60000000000 */
[----:B------:R-:W-:Y:S02]  /*3fc0*/  ISETP.GE.U32.AND P0, PT, R17, 0xf, PT ;  /* 0x0000000f1100780c */ /* 0x000fe40003f06070 */
[----:B------:R-:W-:Y:S01]  /*3fd0*/  LOP3.LUT P1, RZ, R9, 0xf, RZ, 0xc0, !PT ;  /* 0x0000000f09ff7812 */ /* 0x000fe2000782c0ff */
[----:B------:R-:W-:-:S10]  /*3fe0*/  IMAD.MOV.U32 R9, RZ, RZ, R6 ;  /* 0x000000ffff097224 */ /* 0x000fd400078e0006 */
[----:B------:R-:W-:Y:S05]  /*3ff0*/  @!P0 BRA `(.L_x_64) ;  /* 0x0000000400688947 */ /* 0x000fea0003800000 */
[----:B------:R-:W-:Y:S01]  /*4000*/  IADD3 R31, PT, PT, R16, -0x2, RZ ;  /* 0xfffffffe101f7810 */ /* 0x000fe20007ffe0ff */
[----:B------:R-:W-:Y:S02]  /*4010*/  IMAD.MOV.U32 R32, RZ, RZ, RZ ;  /* 0x000000ffff207224 */ /* 0x000fe400078e00ff */
[----:B------:R-:W-:Y:S01]  /*4020*/  IMAD.MOV.U32 R9, RZ, RZ, R6 ;  /* 0x000000ffff097224 */ /* 0x000fe200078e0006 */
[----:B------:R-:W-:-:S07]  /*4030*/  LOP3.LUT R31, R31, 0xfffffff0, RZ, 0xc0, !PT ;  /* 0xfffffff01f1f7812 */ /* 0x000fce00078ec0ff */
.L_x_65:
[----:B------:R-:W-:-:S05]  /*4040*/  LEA R33, R9, UR13, 0x3 ;  /* 0x0000000d09217c11 */ /* 0x000fca000f8e18ff */
[----:B------:R-:W2:Y:S01]  /*4050*/  LDL.64 R34, [R33+0x8] ;  /* 0x0000080021227983 */ /* 0x000ea20000100a00 */
[----:B------:R-:W-:-:S03]  /*4060*/  IMAD.WIDE.U32 R16, R9, 0x8, R10 ;  /* 0x0000000809107825 */ /* 0x000fc600078e000a */
[----:B------:R-:W3:Y:S04]  /*4070*/  LDL.64 R24, [R33+0x10] ;  /* 0x0000100021187983 */ /* 0x000ee80000100a00 */
[----:B------:R-:W4:Y:S04]  /*4080*/  LDL.64 R36, [R33+0x18] ;  /* 0x0000180021247983 */ /* 0x000f280000100a00 */
[----:B------:R-:W5:Y:S04]  /*4090*/  LD.E.64 R26, desc[UR10][R16.64+0x8] ;  /* 0x0000080a101a7980 */ /* 0x000f68000c101b00 */
[----:B------:R-:W5:Y:S04]  /*40a0*/  LD.E.64 R20, desc[UR10][R16.64+0x10] ;  /* 0x0000100a10147980 */ /* 0x000f68000c101b00 */
[----:B------:R-:W5:Y:S01]  /*40b0*/  LDL.64 R28, [R33+0x20] ;  /* 0x00002000211c7983 */ /* 0x000f620000100a00 */
[----:B--2---:R-:W-:-:S05]  /*40c0*/  IMAD.WIDE.U32 R34, R6, 0x8, R34 ;  /* 0x0000000806227825 */ /* 0x004fca00078e0022 */
[----:B------:R-:W5:Y:S01]  /*40d0*/  LD.E.64 R18, desc[UR10][R34.64] ;  /* 0x0000000a22127980 */ /* 0x000f62000c101b00 */
[----:B---3--:R-:W-:-:S06]  /*40e0*/  IMAD.WIDE.U32 R24, R6, 0x8, R24 ;  /* 0x0000000806187825 */ /* 0x008fcc00078e0018 */
[----:B------:R-:W2:Y:S01]  /*40f0*/  LD.E.64 R24, desc[UR10][R24.64] ;  /* 0x0000000a18187980 */ /* 0x000ea2000c101b00 */
[----:B----4-:R-:W-:-:S03]  /*4100*/  IMAD.WIDE.U32 R36, R6, 0x8, R36 ;  /* 0x0000000806247825 */ /* 0x010fc600078e0024 */
[----:B------:R-:W3:Y:S01]  /*4110*/  LDL.64 R34, [R33+0x28] ;  /* 0x0000280021227983 */ /* 0x000ee20000100a00 */
[----:B-----5:R-:W-:-:S03]  /*4120*/  DFMA R26, R18, R26, R22 ;  /* 0x0000001a121a722b */ /* 0x020fc60000000016 */
[----:B------:R-:W4:Y:S04]  /*4130*/  LD.E.64 R18, desc[UR10][R36.64] ;  /* 0x0000000a24127980 */ /* 0x000f28000c101b00 */
[----:B------:R-:W4:Y:S01]  /*4140*/  LD.E.64 R22, desc[UR10][R16.64+0x18] ;  /* 0x0000180a10167980 */ /* 0x000f22000c101b00 */
[----:B--2---:R-:W-:Y:S01]  /*4150*/  DFMA R20, R24, R20, R26 ;  /* 0x000000141814722b */ /* 0x004fe2000000001a */
[C---:B------:R-:W-:Y:S02]  /*4160*/  IMAD.WIDE.U32 R28, R6.reuse, 0x8, R28 ;  /* 0x00000008061c7825 */ /* 0x040fe400078e001c */
[----:B------:R-:W2:Y:S02]  /*4170*/  LD.E.64 R26, desc[UR10][R16.64+0x20] ;  /* 0x0000200a101a7980 */ /* 0x000ea4000c101b00 */
[----:B---3--:R-:W-:-:S02]  /*4180*/  IMAD.WIDE.U32 R34, R6, 0x8, R34 ;  /* 0x0000000806227825 */ /* 0x008fc400078e0022 */
[----:B------:R-:W3:Y:S04]  /*4190*/  LDL.64 R36, [R33+0x38] ;  /* 0x0000380021247983 */ /* 0x000ee80000100a00 */
[----:B------:R-:W5:Y:S04]  /*41a0*/  LD.E.64 R24, desc[UR10][R34.64] ;  /* 0x0000000a22187980 */ /* 0x000f68000c101b00 */
[----:B------:R-:W5:Y:S01]  /*41b0*/  LDL.64 R34, [R33+0x50] ;  /* 0x0000500021227983 */ /* 0x000f620000100a00 */
[----:B----4-:R-:W-:-:S03]  /*41c0*/  DFMA R22, R18, R22, R20 ;  /* 0x000000161216722b */ /* 0x010fc60000000014 */
[----:B------:R-:W2:Y:S04]  /*41d0*/  LD.E.64 R20, desc[UR10][R28.64] ;  /* 0x0000000a1c147980 */ /* 0x000ea8000c101b00 */
[----:B------:R-:W4:Y:S01]  /*41e0*/  LDL.64 R18, [R33+0x30] ;  /* 0x0000300021127983 */ /* 0x000f220000100a00 */
[----:B---3--:R-:W-:-:S03]  /*41f0*/  IMAD.WIDE.U32 R36, R6, 0x8, R36 ;  /* 0x0000000806247825 */ /* 0x008fc600078e0024 */
[----:B------:R-:W3:Y:S01]  /*4200*/  LDL.64 R28, [R33+0x40] ;  /* 0x00004000211c7983 */ /* 0x000ee20000100a00 */
[----:B--2---:R-:W-:-:S03]  /*4210*/  DFMA R26, R20, R26, R22 ;  /* 0x0000001a141a722b */ /* 0x004fc60000000016 */
[----:B------:R-:W5:Y:S01]  /*4220*/  LD.E.64 R20, desc[UR10][R16.64+0x28] ;  /* 0x0000280a10147980 */ /* 0x000f62000c101b00 */
[----:B----4-:R-:W-:-:S03]  /*4230*/  IMAD.WIDE.U32 R38, R6, 0x8, R18 ;  /* 0x0000000806267825 */ /* 0x010fc600078e0012 */
[----:B------:R-:W2:Y:S04]  /*4240*/  LD.E.64 R22, desc[UR10][R16.64+0x30] ;  /* 0x0000300a10167980 */ /* 0x000ea8000c101b00 */
[----:B------:R-:W2:Y:S01]  /*4250*/  LD.E.64 R18, desc[UR10][R38.64] ;  /* 0x0000000a26127980 */ /* 0x000ea2000c101b00 */
[----:B-----5:R-:W-:-:S03]  /*4260*/  DFMA R20, R24, R20, R26 ;  /* 0x000000141814722b */ /* 0x020fc6000000001a */
[----:B------:R-:W4:Y:S01]  /*4270*/  LD.E.64 R24, desc[UR10][R16.64+0x38] ;  /* 0x0000380a10187980 */ /* 0x000f22000c101b00 */
[----:B---3--:R-:W-:-:S03]  /*4280*/  IMAD.WIDE.U32 R28, R6, 0x8, R28 ;  /* 0x00000008061c7825 */ /* 0x008fc600078e001c */
[----:B------:R-:W3:Y:S01]  /*4290*/  LD.E.64 R26, desc[UR10][R16.64+0x48] ;  /* 0x0000480a101a7980 */ /* 0x000ee2000c101b00 */
[----:B--2---:R-:W-:-:S03]  /*42a0*/  DFMA R22, R18, R22, R20 ;  /* 0x000000161216722b */ /* 0x004fc60000000014 */
[----:B------:R-:W4:Y:S04]  /*42b0*/  LD.E.64 R20, desc[UR10][R36.64] ;  /* 0x0000000a24147980 */ /* 0x000f28000c101b00 */
[----:B------:R-:W2:Y:S01]  /*42c0*/  LDL.64 R18, [R33+0x48] ;  /* 0x0000480021127983 */ /* 0x000ea20000100a00 */
[----:B----4-:R-:W-:-:S03]  /*42d0*/  DFMA R24, R20, R24, R22 ;  /* 0x000000181418722b */ /* 0x010fc60000000016 */
[----:B------:R-:W4:Y:S04]  /*42e0*/  LD.E.64 R20, desc[UR10][R16.64+0x40] ;  /* 0x0000400a10147980 */ /* 0x000f28000c101b00 */
[----:B------:R-:W4:Y:S01]  /*42f0*/  LD.E.64 R22, desc[UR10][R28.64] ;  /* 0x0000000a1c167980 */ /* 0x000f22000c101b00 */
[----:B--2---:R-:W-:-:S05]  /*4300*/  IMAD.WIDE.U32 R38, R6, 0x8, R18 ;  /* 0x0000000806267825 */ /* 0x004fca00078e0012 */
[----:B------:R-:W3:Y:S01]  /*4310*/  LD.E.64 R18, desc[UR10][R38.64] ;  /* 0x0000000a26127980 */ /* 0x000ee2000c101b00 */
[----:B------:R-:W-:-:S03]  /*4320*/  IMAD.WIDE.U32 R34, R6, 0x8, R34 ;  /* 0x0000000806227825 */ /* 0x000fc600078e0022 */
[----:B------:R-:W2:Y:S01]  /*4330*/  LD.E.64 R28, desc[UR10][R16.64+0x60] ;  /* 0x0000600a101c7980 */ /* 0x000ea2000c101b00 */
[----:B----4-:R-:W-:-:S03]  /*4340*/  DFMA R20, R22, R20, R24 ;  /* 0x000000141614722b */ /* 0x010fc60000000018 */
[----:B------:R-:W4:Y:S04]  /*4350*/  LDL.64 R22, [R33+0x58] ;  /* 0x0000580021167983 */ /* 0x000f280000100a00 */
[----:B------:R-:W5:Y:S01]  /*4360*/  LDL.64 R24, [R33+0x60] ;  /* 0x0000600021187983 */ /* 0x000f620000100a00 */
[----:B---3--:R-:W-:-:S03]  /*4370*/  DFMA R26, R18, R26, R20 ;  /* 0x0000001a121a722b */ /* 0x008fc60000000014 */
[----:B------:R-:W3:Y:S04]  /*4380*/  LD.E.64 R18, desc[UR10][R16.64+0x50] ;  /* 0x0000500a10127980 */ /* 0x000ee8000c101b00 */
[----:B------:R-:W3:Y:S01]  /*4390*/  LD.E.64 R20, desc[UR10][R34.64] ;  /* 0x0000000a22147980 */ /* 0x000ee2000c101b00 */
[----:B----4-:R-:W-:-:S06]  /*43a0*/  IMAD.WIDE.U32 R22, R6, 0x8, R22 ;  /* 0x0000000806167825 */ /* 0x010fcc00078e0016 */
[----:B------:R-:W4:Y:S01]  /*43b0*/  LD.E.64 R22, desc[UR10][R22.64] ;  /* 0x0000000a16167980 */ /* 0x000f22000c101b00 */
[----:B-----5:R-:W-:-:S03]  /*43c0*/  IMAD.WIDE.U32 R36, R6, 0x8, R24 ;  /* 0x0000000806247825 */ /* 0x020fc600078e0018 */
[----:B------:R-:W5:Y:S01]  /*43d0*/  LDL.64 R24, [R33+0x68] ;  /* 0x0000680021187983 */ /* 0x000f620000100a00 */
[----:B---3--:R-:W-:-:S03]  /*43e0*/  DFMA R18, R20, R18, R26 ;  /* 0x000000121412722b */ /* 0x008fc6000000001a */
[----:B------:R-:W4:Y:S04]  /*43f0*/  LD.E.64 R20, desc[UR10][R16.64+0x58] ;  /* 0x0000580a10147980 */ /* 0x000f28000c101b00 */
[----:B------:R-:W2:Y:S01]  /*4400*/  LD.E.64 R26, desc[UR10][R36.64] ;  /* 0x0000000a241a7980 */ /* 0x000ea2000c101b00 */
[----:B-----5:R-:W-:Y:S01]  /*4410*/  IMAD.WIDE.U32 R24, R6, 0x8, R24 ;  /* 0x0000000806187825 */ /* 0x020fe200078e0018 */
[----:B----4-:R-:W-:Y:S02]  /*4420*/  DFMA R18, R22, R20, R18 ;  /* 0x000000141612722b */ /* 0x010fe40000000012 */
[----:B------:R-:W3:Y:S04]  /*4430*/  LDL.64 R20, [R33+0x70] ;  /* 0x0000700021147983 */ /* 0x000ee80000100a00 */
[----:B------:R-:W4:Y:S02]  /*4440*/  LD.E.64 R24, desc[UR10][R24.64] ;  /* 0x0000000a18187980 */ /* 0x000f24000c101b00 */
[----:B--2---:R-:W-:-:S02]  /*4450*/  DFMA R26, R26, R28, R18 ;  /* 0x0000001c1a1a722b */ /* 0x004fc40000000012 */
[----:B------:R-:W4:Y:S04]  /*4460*/  LD.E.64 R18, desc[UR10][R16.64+0x68] ;  /* 0x0000680a10127980 */ /* 0x000f28000c101b00 */
[----:B------:R-:W2:Y:S04]  /*4470*/  LDL.64 R22, [R33+0x78] ;  /* 0x0000780021167983 */ /* 0x000ea80000100a00 */
[----:B------:R-:W5:Y:S01]  /*4480*/  LDL.64 R28, [R33+0x80] ;  /* 0x00008000211c7983 */ /* 0x000f620000100a00 */
[----:B---3--:R-:W-:-:S06]  /*4490*/  IMAD.WIDE.U32 R20, R6, 0x8, R20 ;  /* 0x0000000806147825 */ /* 0x008fcc00078e0014 */
[----:B------:R-:W3:Y:S01]  /*44a0*/  LD.E.64 R20, desc[UR10][R20.64] ;  /* 0x0000000a14147980 */ /* 0x000ee2000c101b00 */
[----:B----4-:R-:W-:-:S03]  /*44b0*/  DFMA R26, R24, R18, R26 ;  /* 0x00000012181a722b */ /* 0x010fc6000000001a */
[----:B------:R-:W3:Y:S01]  /*44c0*/  LD.E.64 R18, desc[UR10][R16.64+0x70] ;  /* 0x0000700a10127980 */ /* 0x000ee2000c101b00 */
[----:B--2---:R-:W-:-:S03]  /*44d0*/  IMAD.WIDE.U32 R34, R6, 0x8, R22 ;  /* 0x0000000806227825 */ /* 0x004fc600078e0016 */
[----:B------:R-:W2:Y:S01]  /*44e0*/  LD.E.64 R22, desc[UR10][R16.64+0x78] ;  /* 0x0000780a10167980 */ /* 0x000ea2000c101b00 */
[----:B-----5:R-:W-:-:S03]  /*44f0*/  IMAD.WIDE.U32 R28, R6, 0x8, R28 ;  /* 0x00000008061c7825 */ /* 0x020fc600078e001c */
[----:B------:R-:W2:Y:S04]  /*4500*/  LD.E.64 R34, desc[UR10][R34.64] ;  /* 0x0000000a22227980 */ /* 0x000ea8000c101b00 */
[----:B------:R-:W4:Y:S04]  /*4510*/  LD.E.64 R24, desc[UR10][R16.64+0x80] ;  /* 0x0000800a10187980 */ /* 0x000f28000c101b00 */
[----:B------:R-:W4:Y:S01]  /*4520*/  LD.E.64 R28, desc[UR10][R28.64] ;  /* 0x0000000a1c1c7980 */ /* 0x000f22000c101b00 */
[----:B------:R-:W-:-:S05]  /*4530*/  VIADD R32, R32, 0x10 ;  /* 0x0000001020207836 */ /* 0x000fca0000000000 */
[----:B------:R-:W-:Y:S01]  /*4540*/  ISETP.NE.AND P0, PT, R32, R31, PT ;  /* 0x0000001f2000720c */ /* 0x000fe20003f05270 */
[----:B------:R-:W-:Y:S01]  /*4550*/  VIADD R9, R9, 0x10 ;  /* 0x0000001009097836 */ /* 0x000fe20000000000 */
[----:B---3--:R-:W-:-:S08]  /*4560*/  DFMA R18, R20, R18, R26 ;  /* 0x000000121412722b */ /* 0x008fd0000000001a */
[----:B--2---:R-:W-:-:S08]  /*4570*/  DFMA R22, R34, R22, R18 ;  /* 0x000000162216722b */ /* 0x004fd00000000012 */
[----:B----4-:R-:W-:Y:S01]  /*4580*/  DFMA R22, R28, R24, R22 ;  /* 0x000000181c16722b */ /* 0x010fe20000000016 */
[----:B------:R-:W-:Y:S10]  /*4590*/  @P0 BRA `(.L_x_65) ;  /* 0xfffffff800a80947 */ /* 0x000ff4000383ffff */
.L_x_64:
[----:B------:R-:W-:Y:S05]  /*45a0*/  @!P1 BRA `(.L_x_63) ;  /* 0x0000000400a49947 */ /* 0x000fea0003800000 */
[----:B------:R-:W-:-:S04]  /*45b0*/  IADD3 R30, PT, PT, R30, R3, RZ ;  /* 0x000000031e1e7210 */ /* 0x000fc80007ffe0ff */
[----:B------:R-:W-:-:S13]  /*45c0*/  R2UR UR5, R30 ;  /* 0x000000001e0572ca */ /* 0x000fda00000e0000 */
[----:B------:R-:W-:-:S04]  /*45d0*/  UIADD3 UR5, UPT, UPT, URZ, -UR5, URZ ;  /* 0x80000005ff057290 */ /* 0x000fc8000fffe0ff */
[----:B------:R-:W-:-:S04]  /*45e0*/  UPRMT UR5, UR5, 0x7710, URZ ;  /* 0x0000771005057896 */ /* 0x000fc800080000ff */
[----:B------:R-:W-:-:S04]  /*45f0*/  UIADD3 UR5, UPT, UPT, UR14, 0xe, UR5 ;  /* 0x0000000e0e057890 */ /* 0x000fc8000fffe005 */
[----:B------:R-:W-:-:S04]  /*4600*/  ULOP3.LUT UR5, UR5, 0xf, URZ, 0xc0, !UPT ;  /* 0x0000000f05057892 */ /* 0x000fc8000f8ec0ff */
[----:B------:R-:W-:Y:S02]  /*4610*/  UIADD3 UR8, UPT, UPT, UR5, -0x1, URZ ;  /* 0xffffffff05087890 */ /* 0x000fe4000fffe0ff */
[----:B------:R-:W-:Y:S02]  /*4620*/  ULOP3.LUT UP1, URZ, UR5, 0x7, URZ, 0xc0, !UPT ;  /* 0x0000000705ff7892 */ /* 0x000fe4000f82c0ff */
[----:B------:R-:W-:-:S09]  /*4630*/  UISETP.GE.U32.AND UP0, UPT, UR8, 0x7, UPT ;  /* 0x000000070800788c */ /* 0x000fd2000bf06070 */
[----:B------:R-:W-:Y:S05]  /*4640*/  BRA.U !UP0, `(.L_x_66) ;  /* 0x0000000108ac7547 */ /* 0x000fea000b800000 */
[----:B------:R-:W-:-:S05]  /*4650*/  LEA R34, R9, UR13, 0x3 ;  /* 0x0000000d09227c11 */ /* 0x000fca000f8e18ff */
[----:B------:R-:W2:Y:S04]  /*4660*/  LDL.64 R28, [R34+0x8] ;  /* 0x00000800221c7983 */ /* 0x000ea80000100a00 */
[----:B------:R-:W3:Y:S04]  /*4670*/  LDL.64 R24, [R34+0x10] ;  /* 0x0000100022187983 */ /* 0x000ee80000100a00 */
[----:B------:R-:W4:Y:S01]  /*4680*/  LDL.64 R36, [R34+0x18] ;  /* 0x0000180022247983 */ /* 0x000f220000100a00 */
[----:B------:R-:W-:-:S03]  /*4690*/  IMAD.WIDE.U32 R16, R9, 0x8, R10 ;  /* 0x0000000809107825 */ /* 0x000fc600078e000a */
[----:B------:R-:W5:Y:S04]  /*46a0*/  LDL.64 R30, [R34+0x20] ;  /* 0x00002000221e7983 */ /* 0x000f680000100a00 */
[----:B------:R-:W5:Y:S04]  /*46b0*/  LD.E.64 R26, desc[UR10][R16.64+0x8] ;  /* 0x0000080a101a7980 */ /* 0x000f68000c101b00 */
[----:B------:R-:W5:Y:S04]  /*46c0*/  LD.E.64 R32, desc[UR10][R16.64+0x10] ;  /* 0x0000100a10207980 */ /* 0x000f68000c101b00 */
[----:B------:R-:W5:Y:S01]  /*46d0*/  LD.E.64 R20, desc[UR10][R16.64+0x18] ;  /* 0x0000180a10147980 */ /* 0x000f62000c101b00 */
[----:B--2---:R-:W-:-:S06]  /*46e0*/  IMAD.WIDE.U32 R28, R6, 0x8, R28 ;  /* 0x00000008061c7825 */ /* 0x004fcc00078e001c */
[----:B------:R-:W2:Y:S01]  /*46f0*/  LD.E.64 R28, desc[UR10][R28.64] ;  /* 0x0000000a1c1c7980 */ /* 0x000ea2000c101b00 */
[----:B---3--:R-:W-:-:S06]  /*4700*/  IMAD.WIDE.U32 R24, R6, 0x8, R24 ;  /* 0x0000000806187825 */ /* 0x008fcc00078e0018 */
[----:B------:R-:W3:Y:S01]  /*4710*/  LD.E.64 R24, desc[UR10][R24.64] ;  /* 0x0000000a18187980 */ /* 0x000ee2000c101b00 */
[----:B----4-:R-:W-:-:S05]  /*4720*/  IMAD.WIDE.U32 R36, R6, 0x8, R36 ;  /* 0x0000000806247825 */ /* 0x010fca00078e0024 */
[----:B------:R-:W4:Y:S01]  /*4730*/  LD.E.64 R18, desc[UR10][R36.64] ;  /* 0x0000000a24127980 */ /* 0x000f22000c101b00 */
[----:B-----5:R-:W-:-:S06]  /*4740*/  IMAD.WIDE.U32 R30, R6, 0x8, R30 ;  /* 0x00000008061e7825 */ /* 0x020fcc00078e001e */
[----:B------:R-:W5:Y:S01]  /*4750*/  LD.E.64 R30, desc[UR10][R30.64] ;  /* 0x0000000a1e1e7980 */ /* 0x000f62000c101b00 */
[----:B--2---:R-:W-:-:S03]  /*4760*/  DFMA R26, R28, R26, R22 ;  /* 0x0000001a1c1a722b */ /* 0x004fc60000000016 */
[----:B------:R-:W2:Y:S04]  /*4770*/  LDL.64 R22, [R34+0x28] ;  /* 0x0000280022167983 */ /* 0x000ea80000100a00 */
[----:B------:R-:W5:Y:S01]  /*4780*/  LD.E.64 R28, desc[UR10][R16.64+0x20] ;  /* 0x0000200a101c7980 */ /* 0x000f62000c101b00 */
[----:B---3--:R-:W-:-:S03]  /*4790*/  DFMA R32, R24, R32, R26 ;  /* 0x000000201820722b */ /* 0x008fc6000000001a */
[----:B------:R-:W3:Y:S04]  /*47a0*/  LDL.64 R24, [R34+0x30] ;  /* 0x0000300022187983 */ /* 0x000ee80000100a00 */
[----:B------:R-:W3:Y:S01]  /*47b0*/  LDL.64 R26, [R34+0x38] ;  /* 0x00003800221a7983 */ /* 0x000ee20000100a00 */
[----:B----4-:R-:W-:-:S03]  /*47c0*/  DFMA R18, R18, R20, R32 ;  /* 0x000000141212722b */ /* 0x010fc60000000020 */
[----:B------:R-:W4:Y:S04]  /*47d0*/  LDL.64 R20, [R34+0x40] ;  /* 0x0000400022147983 */ /* 0x000f280000100a00 */
[----:B------:R-:W4:Y:S01]  /*47e0*/  LD.E.64 R34, desc[UR10][R16.64+0x40] ;  /* 0x0000400a10227980 */ /* 0x000f22000c101b00 */
[C---:B--2---:R-:W-:Y:S01]  /*47f0*/  IMAD.WIDE.U32 R22, R6.reuse, 0x8, R22 ;  /* 0x0000000806167825 */ /* 0x044fe200078e0016 */
[----:B-----5:R-:W-:Y:S02]  /*4800*/  DFMA R28, R30, R28, R18 ;  /* 0x0000001c1e1c722b */ /* 0x020fe40000000012 */
[----:B------:R-:W2:Y:S04]  /*4810*/  LD.E.64 R18, desc[UR10][R16.64+0x28] ;  /* 0x0000280a10127980 */ /* 0x000ea8000c101b00 */
[----:B------:R-:W2:Y:S01]  /*4820*/  LD.E.64 R22, desc[UR10][R22.64] ;  /* 0x0000000a16167980 */ /* 0x000ea2000c101b00 */
[----:B---3--:R-:W-:-:S03]  /*4830*/  IMAD.WIDE.U32 R36, R6, 0x8, R24 ;  /* 0x0000000806247825 */ /* 0x008fc600078e0018 */
[----:B------:R-:W3:Y:S01]  /*4840*/  LD.E.64 R24, desc[UR10][R16.64+0x30] ;  /* 0x0000300a10187980 */ /* 0x000ee2000c101b00 */
[----:B------:R-:W-:-:S03]  /*4850*/  IMAD.WIDE.U32 R32, R6, 0x8, R26 ;  /* 0x0000000806207825 */ /* 0x000fc600078e001a */
[----:B------:R-:W3:Y:S01]  /*4860*/  LD.E.64 R30, desc[UR10][R36.64] ;  /* 0x0000000a241e7980 */ /* 0x000ee2000c101b00 */
[----:B----4-:R-:W-:-:S03]  /*4870*/  IMAD.WIDE.U32 R20, R6, 0x8, R20 ;  /* 0x0000000806147825 */ /* 0x010fc600078e0014 */
[----:B------:R-:W4:Y:S04]  /*4880*/  LD.E.64 R32, desc[UR10][R32.64] ;  /* 0x0000000a20207980 */ /* 0x000f28000c101b00 */
[----:B------:R-:W4:Y:S04]  /*4890*/  LD.E.64 R26, desc[UR10][R16.64+0x38] ;  /* 0x0000380a101a7980 */ /* 0x000f28000c101b00 */
[----:B------:R-:W5:Y:S01]  /*48a0*/  LD.E.64 R20, desc[UR10][R20.64] ;  /* 0x0000000a14147980 */ /* 0x000f62000c101b00 */
[----:B------:R-:W-:Y:S01]  /*48b0*/  VIADD R9, R9, 0x8 ;  /* 0x0000000809097836 */ /* 0x000fe20000000000 */
[----:B--2---:R-:W-:-:S08]  /*48c0*/  DFMA R18, R22, R18, R28 ;  /* 0x000000121612722b */ /* 0x004fd0000000001c */
[----:B---3--:R-:W-:-:S08]  /*48d0*/  DFMA R18, R30, R24, R18 ;  /* 0x000000181e12722b */ /* 0x008fd00000000012 */
[----:B----4-:R-:W-:-:S08]  /*48e0*/  DFMA R18, R32, R26, R18 ;  /* 0x0000001a2012722b */ /* 0x010fd00000000012 */
[----:B-----5:R-:W-:-:S11]  /*48f0*/  DFMA R22, R20, R34, R18 ;  /* 0x000000221416722b */ /* 0x020fd60000000012 */
.L_x_66:
[----:B------:R-:W-:Y:S05]  /*4900*/  BRA.U !UP1, `(.L_x_63) ;  /* 0x0000000109cc7547 */ /* 0x000fea000b800000 */
[----:B------:R-:W-:-:S04]  /*4910*/  LOP3.LUT R0, R0, 0xffff, RZ, 0xc0, !PT ;  /* 0x0000ffff00007812 */ /* 0x000fc800078ec0ff */
[C---:B------:R-:W-:Y:S02]  /*4920*/  LOP3.LUT R16, R0.reuse, 0x7, RZ, 0xc0, !PT ;  /* 0x0000000700107812 */ /* 0x040fe400078ec0ff */
[----:B------:R-:W-:-:S03]  /*4930*/  LOP3.LUT R0, R0, 0x3, RZ, 0xc0, !PT ;  /* 0x0000000300007812 */ /* 0x000fc600078ec0ff */
[----:B------:R-:W-:Y:S01]  /*4940*/  VIADD R16, R16, 0xffffffff ;  /* 0xffffffff10107836 */ /* 0x000fe20000000000 */
[----:B------:R-:W-:-:S04]  /*4950*/  ISETP.NE.AND P1, PT, R0, RZ, PT ;  /* 0x000000ff0000720c */ /* 0x000fc80003f25270 */
[----:B------:R-:W-:-:S13]  /*4960*/  ISETP.GE.U32.AND P0, PT, R16, 0x3, PT ;  /* 0x000000031000780c */ /* 0x000fda0003f06070 */
[----:B------:R-:W-:Y:S05]  /*4970*/  @!P0 BRA `(.L_x_67) ;  /* 0x00000000005c8947 */ /* 0x000fea0003800000 */
[----:B------:R-:W-:-:S05]  /*4980*/  LEA R26, R9, UR13, 0x3 ;  /* 0x0000000d091a7c11 */ /* 0x000fca000f8e18ff */
[----:B------:R-:W2:Y:S04]  /*4990*/  LDL.64 R32, [R26+0x8] ;  /* 0x000008001a207983 */ /* 0x000ea80000100a00 */
[----:B------:R-:W3:Y:S04]  /*49a0*/  LDL.64 R18, [R26+0x10] ;  /* 0x000010001a127983 */ /* 0x000ee80000100a00 */
[----:B------:R-:W4:Y:S04]  /*49b0*/  LDL.64 R20, [R26+0x18] ;  /* 0x000018001a147983 */ /* 0x000f280000100a00 */
[----:B------:R-:W5:Y:S01]  /*49c0*/  LDL.64 R28, [R26+0x20] ;  /* 0x000020001a1c7983 */ /* 0x000f620000100a00 */
[----:B------:R-:W-:-:S05]  /*49d0*/  IMAD.WIDE.U32 R34, R9, 0x8, R10 ;  /* 0x0000000809227825 */ /* 0x000fca00078e000a */
[----:B------:R-:W5:Y:S04]  /*49e0*/  LD.E.64 R30, desc[UR10][R34.64+0x8] ;  /* 0x0000080a221e7980 */ /* 0x000f68000c101b00 */
[----:B------:R-:W5:Y:S04]  /*49f0*/  LD.E.64 R16, desc[UR10][R34.64+0x10] ;  /* 0x0000100a22107980 */ /* 0x000f68000c101b00 */
[----:B------:R-:W5:Y:S04]  /*4a00*/  LD.E.64 R24, desc[UR10][R34.64+0x18] ;  /* 0x0000180a22187980 */ /* 0x000f68000c101b00 */
[----:B------:R-:W5:Y:S01]  /*4a10*/  LD.E.64 R26, desc[UR10][R34.64+0x20] ;  /* 0x0000200a221a7980 */ /* 0x000f62000c101b00 */
[----:B--2---:R-:W-:-:S04]  /*4a20*/  IMAD.WIDE.U32 R32, R6, 0x8, R32 ;  /* 0x0000000806207825 */ /* 0x004fc800078e0020 */
[C---:B---3--:R-:W-:Y:S02]  /*4a30*/  IMAD.WIDE.U32 R18, R6.reuse, 0x8, R18 ;  /* 0x0000000806127825 */ /* 0x048fe400078e0012 */
[----:B------:R-:W2:Y:S02]  /*4a40*/  LD.E.64 R32, desc[UR10][R32.64] ;  /* 0x0000000a20207980 */ /* 0x000ea4000c101b00 */
[C---:B----4-:R-:W-:Y:S02]  /*4a50*/  IMAD.WIDE.U32 R20, R6.reuse, 0x8, R20 ;  /* 0x0000000806147825 */ /* 0x050fe400078e0014 */
[----:B------:R-:W3:Y:S02]  /*4a60*/  LD.E.64 R18, desc[UR10][R18.64] ;  /* 0x0000000a12127980 */ /* 0x000ee4000c101b00 */
[----:B-----5:R-:W-:Y:S02]  /*4a70*/  IMAD.WIDE.U32 R28, R6, 0x8, R28 ;  /* 0x00000008061c7825 */ /* 0x020fe400078e001c */
[----:B------:R-:W4:Y:S04]  /*4a80*/  LD.E.64 R20, desc[UR10][R20.64] ;  /* 0x0000000a14147980 */ /* 0x000f28000c101b00 */
[----:B------:R-:W5:Y:S01]  /*4a90*/  LD.E.64 R28, desc[UR10][R28.64] ;  /* 0x0000000a1c1c7980 */ /* 0x000f62000c101b00 */
[----:B------:R-:W-:Y:S01]  /*4aa0*/  VIADD R9, R9, 0x4 ;  /* 0x0000000409097836 */ /* 0x000fe20000000000 */
[----:B--2---:R-:W-:-:S08]  /*4ab0*/  DFMA R30, R32, R30, R22 ;  /* 0x0000001e201e722b */ /* 0x004fd00000000016 */
[----:B---3--:R-:W-:-:S08]  /*4ac0*/  DFMA R16, R18, R16, R30 ;  /* 0x000000101210722b */ /* 0x008fd0000000001e */
[----:B----4-:R-:W-:-:S08]  /*4ad0*/  DFMA R16, R20, R24, R16 ;  /* 0x000000181410722b */ /* 0x010fd00000000010 */
[----:B-----5:R-:W-:-:S11]  /*4ae0*/  DFMA R22, R28, R26, R16 ;  /* 0x0000001a1c16722b */ /* 0x020fd60000000010 */
.L_x_67:
[----:B------:R-:W-:Y:S05]  /*4af0*/  @!P1 BRA `(.L_x_63) ;  /* 0x0000000000509947 */ /* 0x000fea0003800000 */
[----:B------:R-:W-:-:S05]  /*4b00*/  LEA R28, R9, UR13, 0x3 ;  /* 0x0000000d091c7c11 */ /* 0x000fca000f8e18ff */
[----:B------:R-:W2:Y:S01]  /*4b10*/  LDL.64 R18, [R28+0x8] ;  /* 0x000008001c127983 */ /* 0x000ea20000100a00 */
[----:B------:R-:W-:-:S05]  /*4b20*/  IMAD.WIDE.U32 R16, R9, 0x8, R10 ;  /* 0x0000000809107825 */ /* 0x000fca00078e000a */
[----:B------:R-:W3:Y:S01]  /*4b30*/  LD.E.64 R20, desc[UR10][R16.64+0x8] ;  /* 0x0000080a10147980 */ /* 0x000ee2000c101b00 */
[----:B------:R-:W-:Y:S01]  /*4b40*/  ISETP.NE.AND P0, PT, R0, 0x1, PT ;  /* 0x000000010000780c */ /* 0x000fe20003f05270 */
[----:B--2---:R-:W-:-:S06]  /*4b50*/  IMAD.WIDE.U32 R18, R6, 0x8, R18 ;  /* 0x0000000806127825 */ /* 0x004fcc00078e0012 */
[----:B------:R-:W3:Y:S02]  /*4b60*/  LD.E.64 R18, desc[UR10][R18.64] ;  /* 0x0000000a12127980 */ /* 0x000ee4000c101b00 */
[----:B---3--:R-:W-:-:S04]  /*4b70*/  DFMA R22, R18, R20, R22 ;  /* 0x000000141216722b */ /* 0x008fc80000000016 */
[----:B------:R-:W-:Y:S07]  /*4b80*/  @!P0 BRA `(.L_x_63) ;  /* 0x00000000002c8947 */ /* 0x000fee0003800000 */
[----:B------:R-:W-:Y:S01]  /*4b90*/  ISETP.NE.AND P0, PT, R0, 0x2, PT ;  /* 0x000000020000780c */ /* 0x000fe20003f05270 */
[----:B------:R-:W2:-:S12]  /*4ba0*/  LDL.64 R18, [R28+0x10] ;  /* 0x000010001c127983 */ /* 0x000e980000100a00 */
[----:B------:R-:W3:Y:S04]  /*4bb0*/  @P0 LDL.64 R24, [R28+0x18] ;  /* 0x000018001c180983 */ /* 0x000ee80000100a00 */
[----:B------:R-:W4:Y:S01]  /*4bc0*/  @P0 LD.E.64 R26, desc[UR10][R16.64+0x18] ;  /* 0x0000180a101a0980 */ /* 0x000f22000c101b00 */
[----:B--2---:R-:W-:-:S03]  /*4bd0*/  IMAD.WIDE.U32 R20, R6, 0x8, R18 ;  /* 0x0000000806147825 */ /* 0x004fc600078e0012 */
[----:B------:R-:W2:Y:S04]  /*4be0*/  LD.E.64 R18, desc[UR10][R16.64+0x10] ;  /* 0x0000100a10127980 */ /* 0x000ea8000c101b00 */
[----:B------:R-:W2:Y:S01]  /*4bf0*/  LD.E.64 R20, desc[UR10][R20.64] ;  /* 0x0000000a14147980 */ /* 0x000ea2000c101b00 */
[----:B---3--:R-:W-:-:S06]  /*4c00*/  @P0 IMAD.WIDE.U32 R24, R6, 0x8, R24 ;  /* 0x0000000806180825 */ /* 0x008fcc00078e0018 */
[----:B------:R-:W4:Y:S01]  /*4c10*/  @P0 LD.E.64 R24, desc[UR10][R24.64] ;  /* 0x0000000a18180980 */ /* 0x000f22000c101b00 */
[----:B--2---:R-:W-:-:S08]  /*4c20*/  DFMA R22, R20, R18, R22 ;  /* 0x000000121416722b */ /* 0x004fd00000000016 */
[----:B----4-:R-:W-:-:S11]  /*4c30*/  @P0 DFMA R22, R24, R26, R22 ;  /* 0x0000001a1816022b */ /* 0x010fd60000000016 */
.L_x_63:
[----:B-----5:R-:W0:Y:S01]  /*4c40*/  MUFU.RCP64H R17, R15 ;  /* 0x0000000f00117308 */ /* 0x020e220000001800 */
[----:B------:R-:W-:Y:S01]  /*4c50*/  IMAD.MOV.U32 R16, RZ, RZ, 0x1 ;  /* 0x00000001ff107424 */ /* 0x000fe200078e00ff */
[----:B------:R-:W-:Y:S01]  /*4c60*/  FSETP.GEU.AND P1, PT, |R23|, 6.5827683646048100446e-37, PT ;  /* 0x036000001700780b */ /* 0x000fe20003f2e200 */
[----:B------:R-:W-:Y:S04]  /*4c70*/  BSSY.RECONVERGENT B2, `(.L_x_68) ;  /* 0x0000010000027945 */ /* 0x000fe80003800200 */
[----:B0-----:R-:W-:-:S08]  /*4c80*/  DFMA R18, -R14, R16, 1 ;  /* 0x3ff000000e12742b */ /* 0x001fd00000000110 */
[----:B------:R-:W-:-:S08]  /*4c90*/  DFMA R18, R18, R18, R18 ;  /* 0x000000121212722b */ /* 0x000fd00000000012 */
[----:B------:R-:W-:-:S08]  /*4ca0*/  DFMA R18, R16, R18, R16 ;  /* 0x000000121012722b */ /* 0x000fd00000000010 */
[----:B------:R-:W-:-:S08]  /*4cb0*/  DFMA R16, -R14, R18, 1 ;  /* 0x3ff000000e10742b */ /* 0x000fd00000000112 */
[----:B------:R-:W-:-:S08]  /*4cc0*/  DFMA R16, R18, R16, R18 ;  /* 0x000000101210722b */ /* 0x000fd00000000012 */
[----:B------:R-:W-:-:S08]  /*4cd0*/  DMUL R18, R16, R22 ;  /* 0x0000001610127228 */ /* 0x000fd00000000000 */
[----:B------:R-:W-:-:S08]  /*4ce0*/  DFMA R20, -R14, R18, R22 ;  /* 0x000000120e14722b */ /* 0x000fd00000000116 */
[----:B------:R-:W-:-:S10]  /*4cf0*/  DFMA R18, R16, R20, R18 ;  /* 0x000000141012722b */ /* 0x000fd40000000012 */
[----:B------:R-:W-:-:S05]  /*4d00*/  FFMA R0, RZ, R15, R19 ;  /* 0x0000000fff007223 */ /* 0x000fca0000000013 */
[----:B------:R-:W-:-:S13]  /*4d10*/  FSETP.GT.AND P0, PT, |R0|, 1.469367938527859385e-39, PT ;  /* 0x001000000000780b */ /* 0x000fda0003f04200 */
[----:B------:R-:W-:Y:S05]  /*4d20*/  @P0 BRA P1, `(.L_x_69) ;  /* 0x0000000000100947 */ /* 0x000fea0000800000 */
[----:B------:R-:W-:Y:S01]  /*4d30*/  MOV R20, R14 ;  /* 0x0000000e00147202 */ /* 0x000fe20000000f00 */
[----:B------:R-:W-:Y:S01]  /*4d40*/  IMAD.MOV.U32 R21, RZ, RZ, R15 ;  /* 0x000000ffff157224 */ /* 0x000fe200078e000f */
[----:B------:R-:W-:-:S07]  /*4d50*/  MOV R0, 0x4d70 ;  /* 0x00004d7000007802 */ /* 0x000fce0000000f00 */
[----:B------:R-:W-:Y:S05]  /*4d60*/  CALL.REL.NOINC `($__internal_1_$__cuda_sm20_div_rn_f64_full) ;  /* 0x0000004800f87944 */ /* 0x000fea0003c00000 */
.L_x_69:
[----:B------:R-:W-:Y:S05]  /*4d70*/  BSYNC.RECONVERGENT B2 ;  /* 0x0000000000027941 */ /* 0x000fea0003800200 */
.L_x_68:
[C---:B------:R-:W-:Y:S01]  /*4d80*/  LEA R9, R6.reuse, UR13, 0x3 ;  /* 0x0000000d06097c11 */ /* 0x040fe2000f8e18ff */
[----:B------:R-:W-:-:S04]  /*4d90*/  IMAD.WIDE.U32 R16, R6, 0x8, R10 ;  /* 0x0000000806107825 */ /* 0x000fc800078e000a */
[----:B------:R1:W-:Y:S04]  /*4da0*/  STL.64 [R9+0x50], R18 ;  /* 0x0000501209007387 */ /* 0x0003e80000100a00 */
[----:B------:R-:W2:Y:S01]  /*4db0*/  LD.E.64 R16, desc[UR10][R16.64] ;  /* 0x0000000a10107980 */ /* 0x000ea2000c101b00 */
[----:B------:R-:W-:Y:S01]  /*4dc0*/  UIADD3 UR5, UPT, UPT, UR7, -0x1, URZ ;  /* 0xffffffff07057890 */ /* 0x000fe2000fffe0ff */
[----:B------:R-:W-:-:S05]  /*4dd0*/  VIADD R6, R6, 0x1 ;  /* 0x0000000106067836 */ /* 0x000fca0000000000 */
[----:B------:R-:W-:Y:S01]  /*4de0*/  ISETP.NE.AND P0, PT, R6, UR5, PT ;  /* 0x0000000506007c0c */ /* 0x000fe2000bf05270 */
[----:B--2---:R-:W-:-:S12]  /*4df0*/  DFMA R12, R16, R18, R12 ;  /* 0x00000012100c722b */ /* 0x004fd8000000000c */
[----:B-1----:R-:W-:Y:S05]  /*4e00*/  @P0 BRA `(.L_x_70) ;  /* 0xffffffe800080947 */ /* 0x002fea000383ffff */
[----:B------:R-:W-:Y:S01]  /*4e10*/  DADD R20, R14, R14 ;  /* 0x000000000e147229 */ /* 0x000fe2000000000e */
[----:B------:R-:W-:Y:S01]  /*4e20*/  IMAD.MOV.U32 R6, RZ, RZ, 0x1 ;  /* 0x00000001ff067424 */ /* 0x000fe200078e00ff */
[----:B------:R-:W-:Y:S01]  /*4e30*/  FSETP.GEU.AND P1, PT, |R13|, 6.5827683646048100446e-37, PT ;  /* 0x036000000d00780b */ /* 0x000fe20003f2e200 */
[----:B------:R-:W-:Y:S03]  /*4e40*/  BSSY.RECONVERGENT B2, `(.L_x_71) ;  /* 0x0000011000027945 */ /* 0x000fe60003800200 */
[----:B------:R-:W0:Y:S02]  /*4e50*/  MUFU.RCP64H R7, R21 ;  /* 0x0000001500077308 */ /* 0x000e240000001800 */
        /* <DEDUP_REMOVED lines=15> */
.L_x_72:
[----:B------:R-:W-:Y:S05]  /*4f50*/  BSYNC.RECONVERGENT B2 ;  /* 0x0000000000027941 */ /* 0x000fea0003800200 */
.L_x_71:
[----:B------:R-:W-:Y:S01]  /*4f60*/  PRMT R0, RZ, 0x7610, R0 ;  /* 0x00007610ff007816 */ /* 0x000fe20000000000 */
[----:B------:R-:W-:Y:S01]  /*4f70*/  UMOV UR5, URZ ;  /* 0x000000ff00057c82 */ /* 0x000fe20008000000 */
[----:B------:R-:W-:-:S07]  /*4f80*/  PRMT R6, RZ, 0x7610, R6 ;  /* 0x00007610ff067816 */ /* 0x000fce0000000006 */
.L_x_77:
[----:B------:R-:W-:Y:S01]  /*4f90*/  IMAD.U32 R9, RZ, RZ, UR5 ;  /* 0x00000005ff097e24 */ /* 0x000fe2000f8e00ff */
[----:B------:R-:W-:-:S03]  /*4fa0*/  ULEA UR8, UR5, UR13, 0x3 ;  /* 0x0000000d05087291 */ /* 0x000fc6000f8e18ff */
[----:B------:R-:W-:-:S06]  /*4fb0*/  IMAD.WIDE.U32 R8, R9, 0x8, R10 ;  /* 0x0000000809087825 */ /* 0x000fcc00078e000a */
[----:B0-2---:R-:W2:Y:S04]  /*4fc0*/  LDL.64 R16, [UR8+0x50] ;  /* 0x00005008ff107983 */ /* 0x005ea80008100a00 */
[----:B------:R-:W2:Y:S01]  /*4fd0*/  LD.E.64 R8, desc[UR10][R8.64] ;  /* 0x0000000a08087980 */ /* 0x000ea2000c101b00 */
[----:B------:R-:W-:-:S03]  /*4fe0*/  UISETP.GE.U32.AND UP0, UPT, UR5, 0x7, UPT ;  /* 0x000000070500788c */ /* 0x000fc6000bf06070 */
[----:B-----5:R-:W5:Y:S01]  /*4ff0*/  LDL.64 R12, [UR8] ;  /* 0x00000008ff0c7983 */ /* 0x020f620008100a00 */
[----:B------:R-:W-:Y:S02]  /*5000*/  VIADD R6, R6, 0x1 ;  /* 0x0000000106067836 */ /* 0x000fe40000000000 */
[----:B------:R-:W-:Y:S01]  /*5010*/  IMAD.MOV.U32 R7, RZ, RZ, RZ ;  /* 0x000000ffff077224 */ /* 0x000fe200078e00ff */
[----:B--2---:R-:W-:-:S07]  /*5020*/  DFMA R16, R8, -R18, R16 ;  /* 0x800000120810722b */ /* 0x004fce0000000010 */
[----:B------:R0:W-:Y:S01]  /*5030*/  STL.64 [UR8+0x50], R16 ;  /* 0x00005010ff007987 */ /* 0x0001e20008100a08 */
[----:B------:R-:W-:-:S07]  /*5040*/  UIADD3 UR8, UPT, UPT, UR5, 0x1, URZ ;  /* 0x0000000105087890 */ /* 0x000fce000fffe0ff */
[----:B------:R-:W-:Y:S01]  /*5050*/  UMOV UR5, UR8 ;  /* 0x0000000800057c82 */ /* 0x000fe20008000000 */
[----:B-1----:R-:W-:Y:S05]  /*5060*/  BRA.U !UP0, `(.L_x_73) ;  /* 0x0000000508047547 */ /* 0x002fea000b800000 */
[----:B------:R-:W-:-:S07]  /*5070*/  IMAD.MOV.U32 R7, RZ, RZ, RZ ;  /* 0x000000ffff077224 */ /* 0x000fce00078e00ff */
.L_x_74:
[C---:B------:R-:W-:Y:S01]  /*5080*/  IMAD.WIDE.U32 R22, R7.reuse, 0x8, R10 ;  /* 0x0000000807167825 */ /* 0x040fe200078e000a */
[----:B------:R-:W-:-:S04]  /*5090*/  LEA R30, R7, UR13, 0x3 ;  /* 0x0000000d071e7c11 */ /* 0x000fc8000f8e18ff */
[----:B------:R-:W2:Y:S01]  /*50a0*/  LD.E.64 R26, desc[UR10][R22.64] ;  /* 0x0000000a161a7980 */ /* 0x000ea2000c101b00 */
[----:B-1---5:R-:W-:-:S03]  /*50b0*/  IMAD.WIDE.U32 R20, R7, 0x8, R12 ;  /* 0x0000000807147825 */ /* 0x022fc600078e000c */
[----:B------:R-:W3:Y:S04]  /*50c0*/  LDL.64 R28, [R30+0x50] ;  /* 0x000050001e1c7983 */ /* 0x000ee80000100a00 */
[----:B------:R-:W4:Y:S01]  /*50d0*/  LD.E.64 R24, desc[UR10][R20.64] ;  /* 0x0000000a14187980 */ /* 0x000f22000c101b00 */
[----:B--2---:R-:W-:-:S08]  /*50e0*/  DMUL R26, R16, R26 ;  /* 0x0000001a101a7228 */ /* 0x004fd00000000000 */
[----:B---3--:R-:W-:-:S08]  /*50f0*/  DFMA R26, R8, R28, R26 ;  /* 0x0000001c081a722b */ /* 0x008fd0000000001a */
[----:B----4-:R-:W-:Y:S01]  /*5100*/  DADD R32, -R26, R24 ;  /* 0x000000001a207229 */ /* 0x010fe20000000118 */
[----:B------:R-:W2:Y:S06]  /*5110*/  LD.E.64 R24, desc[UR10][R20.64+0x8] ;  /* 0x0000080a14187980 */ /* 0x000eac000c101b00 */
[----:B------:R1:W-:Y:S04]  /*5120*/  ST.E.64 desc[UR10][R20.64], R32 ;  /* 0x0000002014007985 */ /* 0x0003e8000c101b0a */
[----:B------:R-:W3:Y:S04]  /*5130*/  LD.E.64 R26, desc[UR10][R22.64+0x8] ;  /* 0x0000080a161a7980 */ /* 0x000ee8000c101b00 */
[----:B------:R-:W4:Y:S01]  /*5140*/  LDL.64 R28, [R30+0x58] ;  /* 0x000058001e1c7983 */ /* 0x000f220000100a00 */
[----:B---3--:R-:W-:-:S08]  /*5150*/  DMUL R26, R16, R26 ;  /* 0x0000001a101a7228 */ /* 0x008fd00000000000 */
[----:B----4-:R-:W-:-:S08]  /*5160*/  DFMA R26, R8, R28, R26 ;  /* 0x0000001c081a722b */ /* 0x010fd0000000001a */
[----:B--2---:R-:W-:Y:S01]  /*5170*/  DADD R34, -R26, R24 ;  /* 0x000000001a227229 */ /* 0x004fe20000000118 */
[----:B------:R-:W1:Y:S06]  /*5180*/  LD.E.64 R24, desc[UR10][R20.64+0x10] ;  /* 0x0000100a14187980 */ /* 0x000e6c000c101b00 */
[----:B------:R2:W-:Y:S04]  /*5190*/  ST.E.64 desc[UR10][R20.64+0x8], R34 ;  /* 0x0000082214007985 */ /* 0x0005e8000c101b0a */
[----:B------:R-:W3:Y:S04]  /*51a0*/  LD.E.64 R26, desc[UR10][R22.64+0x10] ;  /* 0x0000100a161a7980 */ /* 0x000ee8000c101b00 */
[----:B------:R-:W4:Y:S01]  /*51b0*/  LDL.64 R28, [R30+0x60] ;  /* 0x000060001e1c7983 */ /* 0x000f220000100a00 */
[----:B---3--:R-:W-:-:S08]  /*51c0*/  DMUL R26, R16, R26 ;  /* 0x0000001a101a7228 */ /* 0x008fd00000000000 */
[----:B----4-:R-:W-:-:S08]  /*51d0*/  DFMA R26, R8, R28, R26 ;  /* 0x0000001c081a722b */ /* 0x010fd0000000001a */
[----:B-1----:R-:W-:Y:S01]  /*51e0*/  DADD R32, -R26, R24 ;  /* 0x000000001a207229 */ /* 0x002fe20000000118 */
        /* <DEDUP_REMOVED lines=21> */
[----:B------:R-:W2:Y:S06]  /*5340*/  LD.E.64 R24, desc[UR10][R20.64+0x30] ;  /* 0x0000300a14187980 */ /* 0x000eac000c101b00 */
[----:B------:R3:W-:Y:S04]  /*5350*/  ST.E.64 desc[UR10][R20.64+0x28], R34 ;  /* 0x0000282214007985 */ /* 0x0007e8000c101b0a */
[----:B------:R-:W4:Y:S04]  /*5360*/  LD.E.64 R28, desc[UR10][R22.64+0x30] ;  /* 0x0000300a161c7980 */ /* 0x000f28000c101b00 */
[----:B------:R-:W3:Y:S01]  /*5370*/  LDL.64 R26, [R30+0x80] ;  /* 0x000080001e1a7983 */ /* 0x000ee20000100a00 */
[----:B----4-:R-:W-:-:S08]  /*5380*/  DMUL R28, R16, R28 ;  /* 0x0000001c101c7228 */ /* 0x010fd00000000000 */
[----:B---3--:R-:W-:-:S08]  /*5390*/  DFMA R26, R8, R26, R28 ;  /* 0x0000001a081a722b */ /* 0x008fd0000000001c */
[----:B--2---:R-:W-:Y:S01]  /*53a0*/  DADD R26, -R26, R24 ;  /* 0x000000001a1a7229 */ /* 0x004fe20000000118 */
[----:B------:R-:W2:Y:S06]  /*53b0*/  LD.E.64 R24, desc[UR10][R20.64+0x38] ;  /* 0x0000380a14187980 */ /* 0x000eac000c101b00 */
[----:B------:R3:W-:Y:S04]  /*53c0*/  ST.E.64 desc[UR10][R20.64+0x30], R26 ;  /* 0x0000301a14007985 */ /* 0x0007e8000c101b0a */
[----:B-1----:R-:W4:Y:S04]  /*53d0*/  LD.E.64 R32, desc[UR10][R22.64+0x38] ;  /* 0x0000380a16207980 */ /* 0x002f28000c101b00 */
[----:B------:R-:W3:Y:S01]  /*53e0*/  LDL.64 R28, [R30+0x88] ;  /* 0x000088001e1c7983 */ /* 0x000ee20000100a00 */
[----:B------:R-:W-:Y:S01]  /*53f0*/  ULOP3.LUT UR8, UR5, 0xfffffff8, URZ, 0xc0, !UPT ;  /* 0xfffffff805087892 */ /* 0x000fe2000f8ec0ff */
[----:B------:R-:W-:-:S05]  /*5400*/  IADD3 R7, PT, PT, R7, 0x8, RZ ;  /* 0x0000000807077810 */ /* 0x000fca0007ffe0ff */
[----:B------:R-:W-:Y:S01]  /*5410*/  ISETP.NE.AND P0, PT, R7, UR8, PT ;  /* 0x0000000807007c0c */ /* 0x000fe2000bf05270 */
[----:B----4-:R-:W-:-:S08]  /*5420*/  DMUL R32, R16, R32 ;  /* 0x0000002010207228 */ /* 0x010fd00000000000 */
[----:B---3--:R-:W-:-:S08]  /*5430*/  DFMA R28, R8, R28, R32 ;  /* 0x0000001c081c722b */ /* 0x008fd00000000020 */
[----:B--2---:R-:W-:-:S07]  /*5440*/  DADD R24, -R28, R24 ;  /* 0x000000001c187229 */ /* 0x004fce0000000118 */
[----:B------:R1:W-:Y:S01]  /*5450*/  ST.E.64 desc[UR10][R20.64+0x38], R24 ;  /* 0x0000381814007985 */ /* 0x0003e2000c101b0a */
[----:B------:R-:W-:Y:S05]  /*5460*/  @P0 BRA `(.L_x_74) ;  /* 0xfffffffc00040947 */ /* 0x000fea000383ffff */
[----:B------:R-:W-:-:S07]  /*5470*/  IMAD.U32 R7, RZ, RZ, UR8 ;  /* 0x00000008ff077e24 */ /* 0x000fce000f8e00ff */
.L_x_73:
[----:B------:R-:W-:-:S09]  /*5480*/  ULOP3.LUT UP0, URZ, UR5, 0x7, URZ, 0xc0, !UPT ;  /* 0x0000000705ff7892 */ /* 0x000fd2000f80c0ff */
[----:B------:R-:W-:Y:S05]  /*5490*/  BRA.U !UP0, `(.L_x_75) ;  /* 0x0000000508147547 */ /* 0x000fea000b800000 */
[----:B-1----:R-:W-:-:S04]  /*54a0*/  LOP3.LUT R21, R6, 0x7, RZ, 0xc0, !PT ;  /* 0x0000000706157812 */ /* 0x002fc800078ec0ff */
[C---:B------:R-:W-:Y:S01]  /*54b0*/  LOP3.LUT P1, RZ, R21.reuse, 0x3, RZ, 0xc0, !PT ;  /* 0x0000000315ff7812 */ /* 0x040fe2000782c0ff */
[----:B------:R-:W-:-:S05]  /*54c0*/  VIADD R20, R21, 0xffffffff ;  /* 0xffffffff15147836 */ /* 0x000fca0000000000 */
[----:B------:R-:W-:-:S13]  /*54d0*/  ISETP.GE.U32.AND P0, PT, R20, 0x3, PT ;  /* 0x000000031400780c */ /* 0x000fda0003f06070 */
[----:B------:R-:W-:Y:S05]  /*54e0*/  @!P0 BRA `(.L_x_76) ;  /* 0x0000000000808947 */ /* 0x000fea0003800000 */
[C---:B------:R-:W-:Y:S01]  /*54f0*/  IMAD.WIDE.U32 R22, R7.reuse, 0x8, R10 ;  /* 0x0000000807167825 */ /* 0x040fe200078e000a */
[----:B------:R-:W-:-:S04]  /*5500*/  LEA R30, R7, UR13, 0x3 ;  /* 0x0000000d071e7c11 */ /* 0x000fc8000f8e18ff */
[----:B------:R-:W2:Y:S01]  /*5510*/  LD.E.64 R26, desc[UR10][R22.64] ;  /* 0x0000000a161a7980 */ /* 0x000ea2000c101b00 */
[----:B-----5:R-:W-:-:S03]  /*5520*/  IMAD.WIDE.U32 R20, R7, 0x8, R12 ;  /* 0x0000000807147825 */ /* 0x020fc600078e000c */
        /* <DEDUP_REMOVED lines=23> */
[----:B------:R-:W-:Y:S01]  /*56a0*/  VIADD R7, R7, 0x4 ;  /* 0x0000000407077836 */ /* 0x000fe20000000000 */
[----:B----4-:R-:W-:-:S08]  /*56b0*/  DMUL R32, R16, R32 ;  /* 0x0000002010207228 */ /* 0x010fd00000000000 */
[----:B---3--:R-:W-:-:S08]  /*56c0*/  DFMA R28, R8, R28, R32 ;  /* 0x0000001c081c722b */ /* 0x008fd00000000020 */
[----:B--2---:R-:W-:-:S07]  /*56d0*/  DADD R24, -R28, R24 ;  /* 0x000000001c187229 */ /* 0x004fce0000000118 */
[----:B------:R1:W-:Y:S04]  /*56e0*/  ST.E.64 desc[UR10][R20.64+0x18], R24 ;  /* 0x0000181814007985 */ /* 0x0003e8000c101b0a */
.L_x_76:
[----:B------:R-:W-:Y:S05]  /*56f0*/  @!P1 BRA `(.L_x_75) ;  /* 0x00000000007c9947 */ /* 0x000fea0003800000 */
[----:B------:R-:W-:-:S13]  /*5700*/  LOP3.LUT P0, RZ, R0, 0x3, RZ, 0xc0, !PT ;  /* 0x0000000300ff7812 */ /* 0x000fda000780c0ff */
[C---:B------:R-:W-:Y:S01]  /*5710*/  @P0 IMAD.WIDE.U32 R22, R7.reuse, 0x8, R10 ;  /* 0x0000000807160825 */ /* 0x040fe200078e000a */
[----:B------:R-:W-:-:S04]  /*5720*/  @P0 LEA R30, R7, UR13, 0x3 ;  /* 0x0000000d071e0c11 */ /* 0x000fc8000f8e18ff */
[----:B------:R-:W2:Y:S01]  /*5730*/  @P0 LD.E.64 R28, desc[UR10][R22.64] ;  /* 0x0000000a161c0980 */ /* 0x000ea2000c101b00 */
[----:B-1---5:R-:W-:-:S03]  /*5740*/  @P0 IMAD.WIDE.U32 R20, R7, 0x8, R12 ;  /* 0x0000000807140825 */ /* 0x022fc600078e000c */
[----:B------:R-:W3:Y:S04]  /*5750*/  @P0 LDL.64 R26, [R30+0x50] ;  /* 0x000050001e1a0983 */ /* 0x000ee80000100a00 */
[----:B------:R-:W4:Y:S01]  /*5760*/  @P0 LD.E.64 R24, desc[UR10][R20.64] ;  /* 0x0000000a14180980 */ /* 0x000f22000c101b00 */
[----:B--2---:R-:W-:-:S08]  /*5770*/  @P0 DMUL R28, R16, R28 ;  /* 0x0000001c101c0228 */ /* 0x004fd00000000000 */
[----:B---3--:R-:W-:-:S08]  /*5780*/  @P0 DFMA R26, R8, R26, R28 ;  /* 0x0000001a081a022b */ /* 0x008fd0000000001c */
[----:B----4-:R-:W-:Y:S01]  /*5790*/  @P0 DADD R28, -R26, R24 ;  /* 0x000000001a1c0229 */ /* 0x010fe20000000118 */
[----:B------:R-:W2:Y:S06]  /*57a0*/  @P0 LD.E.64 R24, desc[UR10][R20.64+0x8] ;  /* 0x0000080a14180980 */ /* 0x000eac000c101b00 */
[----:B------:R1:W-:Y:S04]  /*57b0*/  @P0 ST.E.64 desc[UR10][R20.64], R28 ;  /* 0x0000001c14000985 */ /* 0x0003e8000c101b0a */
[----:B------:R3:W4:Y:S04]  /*57c0*/  @P0 LD.E.64 R32, desc[UR10][R22.64+0x8] ;  /* 0x0000080a16200980 */ /* 0x000728000c101b00 */
[----:B------:R-:W2:Y:S01]  /*57d0*/  @P0 LDL.64 R26, [R30+0x58] ;  /* 0x000058001e1a0983 */ /* 0x000ea20000100a00 */
[----:B------:R-:W-:-:S04]  /*57e0*/  LOP3.LUT R31, R0, 0x1, RZ, 0xc0, !PT ;  /* 0x00000001001f7812 */ /* 0x000fc800078ec0ff */
[----:B------:R-:W-:Y:S01]  /*57f0*/  ISETP.NE.U32.AND P1, PT, R31, 0x1, PT ;  /* 0x000000011f00780c */ /* 0x000fe20003f25070 */
[----:B------:R-:W-:-:S12]  /*5800*/  @P0 VIADD R7, R7, 0x2 ;  /* 0x0000000207070836 */ /* 0x000fd80000000000 */
[C---:B---3--:R-:W-:Y:S01]  /*5810*/  @P1 LEA R22, R7.reuse, UR13, 0x3 ;  /* 0x0000000d07161c11 */ /* 0x048fe2000f8e18ff */
[----:B------:R-:W-:Y:S01]  /*5820*/  @P1 IMAD.WIDE.U32 R12, R7, 0x8, R12 ;  /* 0x00000008070c1825 */ /* 0x000fe200078e000c */
[----:B----4-:R-:W-:-:S08]  /*5830*/  @P0 DMUL R32, R16, R32 ;  /* 0x0000002010200228 */ /* 0x010fd00000000000 */
[----:B--2---:R-:W-:-:S08]  /*5840*/  @P0 DFMA R26, R8, R26, R32 ;  /* 0x0000001a081a022b */ /* 0x004fd00000000020 */
[----:B------:R-:W-:Y:S01]  /*5850*/  @P0 DADD R24, -R26, R24 ;  /* 0x000000001a180229 */ /* 0x000fe20000000118 */
[----:B------:R-:W-:-:S06]  /*5860*/  @P1 IMAD.WIDE.U32 R26, R7, 0x8, R10 ;  /* 0x00000008071a1825 */ /* 0x000fcc00078e000a */
[----:B------:R2:W-:Y:S04]  /*5870*/  @P0 ST.E.64 desc[UR10][R20.64+0x8], R24 ;  /* 0x0000081814000985 */ /* 0x0005e8000c101b0a */
[----:B------:R-:W0:Y:S04]  /*5880*/  @P1 LD.E.64 R26, desc[UR10][R26.64] ;  /* 0x0000000a1a1a1980 */ /* 0x000e28000c101b00 */
[----:B------:R-:W3:Y:S04]  /*5890*/  @P1 LDL.64 R22, [R22+0x50] ;  /* 0x0000500016161983 */ /* 0x000ee80000100a00 */
[----:B-1----:R-:W4:Y:S01]  /*58a0*/  @P1 LD.E.64 R28, desc[UR10][R12.64] ;  /* 0x0000000a0c1c1980 */ /* 0x002f22000c101b00 */
[----:B0-----:R-:W-:-:S08]  /*58b0*/  @P1 DMUL R16, R16, R26 ;  /* 0x0000001a10101228 */ /* 0x001fd00000000000 */
[----:B---3--:R-:W-:-:S08]  /*58c0*/  @P1 DFMA R16, R8, R22, R16 ;  /* 0x000000160810122b */ /* 0x008fd00000000010 */
[----:B----4-:R-:W-:-:S07]  /*58d0*/  @P1 DADD R16, -R16, R28 ;  /* 0x0000000010101229 */ /* 0x010fce000000011c */
[----:B------:R2:W-:Y:S04]  /*58e0*/  @P1 ST.E.64 desc[UR10][R12.64], R16 ;  /* 0x000000100c001985 */ /* 0x0005e8000c101b0a */
.L_x_75:
[----:B------:R-:W-:Y:S01]  /*58f0*/  UIADD3 UR8, UPT, UPT, UR7, -0x1, URZ ;  /* 0xffffffff07087890 */ /* 0x000fe2000fffe0ff */
[----:B------:R-:W-:-:S03]  /*5900*/  IADD3 R0, PT, PT, R0, 0x1, RZ ;  /* 0x0000000100007810 */ /* 0x000fc60007ffe0ff */
[----:B------:R-:W-:-:S09]  /*5910*/  UISETP.NE.AND UP0, UPT, UR5, UR8, UPT ;  /* 0x000000080500728c */ /* 0x000fd2000bf05270 */
[----:B------:R-:W-:Y:S05]  /*5920*/  BRA.U UP0, `(.L_x_77) ;  /* 0xfffffff500987547 */ /* 0x000fea000b83ffff */
.L_x_20:
[----:B------:R-:W-:Y:S05]  /*5930*/  BSYNC.RECONVERGENT B1 ;  /* 0x0000000000017941 */ /* 0x000fea0003800200 */
.L_x_18:
[----:B------:R-:W-:Y:S01]  /*5940*/  ULEA UR5, UR7, UR6, 0x3 ;  /* 0x0000000607057291 */ /* 0x000fe2000f8e18ff */
[----:B------:R-:W-:Y:S01]  /*5950*/  VIADD R3, R3, 0x1 ;  /* 0x0000000103037836 */ /* 0x000fe20000000000 */
[----:B------:R-:W-:Y:S01]  /*5960*/  UISETP.GT.AND UP0, UPT, UR7, 0x2, UPT ;  /* 0x000000020700788c */ /* 0x000fe2000bf04270 */
[----:B------:R-:W-:Y:S01]  /*5970*/  VIADD R4, R4, 0x1 ;  /* 0x0000000104047836 */ /* 0x000fe20000000000 */
[----:B------:R-:W-:Y:S01]  /*5980*/  UIADD3 UR4, UPT, UPT, UR4, 0x1, URZ ;  /* 0x0000000104047890 */ /* 0x000fe2000fffe0ff */
[----:B------:R-:W-:-:S04]  /*5990*/  VIADD R5, R5, 0x1 ;  /* 0x0000000105057836 */ /* 0x000fc80000000000 */
[----:B------:R4:W-:Y:S01]  /*59a0*/  STL.64 [UR5+-0x8], R14 ;  /* 0xfffff80eff007987 */ /* 0x0009e20008100a05 */
[----:B------:R-:W-:-:S07]  /*59b0*/  UIADD3 UR5, UPT, UPT, UR7, -0x1, URZ ;  /* 0xffffffff07057890 */ /* 0x000fce000fffe0ff */
[----:B------:R-:W-:Y:S01]  /*59c0*/  UMOV UR7, UR5 ;  /* 0x0000000500077c82 */ /* 0x000fe20008000000 */
[----:B------:R-:W-:Y:S05]  /*59d0*/  BRA.U UP0, `(.L_x_78) ;  /* 0xffffffb900747547 */ /* 0x000fea000b83ffff */
.L_x_12:
[----:B------:R-:W0:Y:S01]  /*59e0*/  LDCU UR4, c[0x0][0x390] ;  /* 0x00007200ff0477ac */ /* 0x000e220008000800 */
[----:B------:R0:W-:Y:S02]  /*59f0*/  STL.64 [R1+0x50], RZ ;  /* 0x000050ff01007387 */ /* 0x0001e40000100a00 */
[----:B0-----:R-:W-:-:S05]  /*5a00*/  IMAD.U32 R0, RZ, RZ, UR4 ;  /* 0x00000004ff007e24 */ /* 0x001fca000f8e00ff */
[----:B------:R-:W-:-:S13]  /*5a10*/  ISETP.GE.AND P0, PT, R0, 0x1, PT ;  /* 0x000000010000780c */ /* 0x000fda0003f06270 */
[----:B------:R-:W-:Y:S05]  /*5a20*/  @!P0 BRA `(.L_x_79) ;  /* 0x0000000800548947 */ /* 0x000fea0003800000 */
[C---:B---3--:R-:W-:Y:S02]  /*5a30*/  IADD3 R3, PT, PT, R0.reuse, -0x1, RZ ;  /* 0xffffffff00037810 */ /* 0x048fe40007ffe0ff */
[----:B-12---:R-:W-:Y:S02]  /*5a40*/  LOP3.LUT R16, R0, 0xf, RZ, 0xc0, !PT ;  /* 0x0000000f00107812 */ /* 0x006fe400078ec0ff */
[----:B------:R-:W-:Y:S01]  /*5a50*/  ISETP.GE.U32.AND P1, PT, R3, 0xf, PT ;  /* 0x0000000f0300780c */ /* 0x000fe20003f26070 */
[----:B------:R-:W-:Y:S01]  /*5a60*/  IMAD.MOV.U32 R3, RZ, RZ, RZ ;  /* 0x000000ffff037224 */ /* 0x000fe200078e00ff */
[----:B------:R-:W-:-:S11]  /*5a70*/  ISETP.NE.AND P2, PT, R16, RZ, PT ;  /* 0x000000ff1000720c */ /* 0x000fd60003f45270 */
[----:B------:R-:W-:Y:S05]  /*5a80*/  @!P1 BRA `(.L_x_80) ;  /* 0x0000000400189947 */ /* 0x000fea0003800000 */
[----:B------:R-:W-:Y:S01]  /*5a90*/  LOP3.LUT R3, R0, 0x7ffffff0, RZ, 0xc0, !PT ;  /* 0x7ffffff000037812 */ /* 0x000fe200078ec0ff */
[----:B----4-:R-:W-:-:S07]  /*5aa0*/  IMAD.MOV.U32 R4, RZ, RZ, RZ ;  /* 0x000000ffff047224 */ /* 0x010fce00078e00ff */
.L_x_81:
[----:B0-----:R-:W-:-:S05]  /*5ab0*/  LEA R5, R4, UR13, 0x3 ;  /* 0x0000000d04057c11 */ /* 0x001fca000f8e18ff */
[----:B------:R-:W2:Y:S04]  /*5ac0*/  LDL.64 R6, [R5] ;  /* 0x0000000005067983 */ /* 0x000ea80000100a00 */
[----:B------:R-:W3:Y:S04]  /*5ad0*/  LDL.64 R8, [R5+0x8] ;  /* 0x0000080005087983 */ /* 0x000ee80000100a00 */
[----:B------:R-:W4:Y:S04]  /*5ae0*/  LDL.64 R10, [R5+0x10] ;  /* 0x00001000050a7983 */ /* 0x000f280000100a00 */
[----:B-----5:R-:W4:Y:S04]  /*5af0*/  LDL.64 R12, [R5+0x18] ;  /* 0x00001800050c7983 */ /* 0x020f280000100a00 */
[----:B------:R-:W4:Y:S01]  /*5b00*/  LDL.64 R14, [R5+0x20] ;  /* 0x00002000050e7983 */ /* 0x000f220000100a00 */
[----:B--2---:R-:W-:-:S06]  /*5b10*/  IMAD.WIDE.U32 R6, R4, 0x8, R6 ;  /* 0x0000000804067825 */ /* 0x004fcc00078e0006 */
[----:B------:R-:W2:Y:S01]  /*5b20*/  LD.E.64 R6, desc[UR10][R6.64] ;  /* 0x0000000a06067980 */ /* 0x000ea2000c101b00 */
[----:B---3--:R-:W-:-:S03]  /*5b30*/  IMAD.WIDE.U32 R8, R4, 0x8, R8 ;  /* 0x0000000804087825 */ /* 0x008fc600078e0008 */
[----:B--2---:R0:W-:Y:S04]  /*5b40*/  STL.64 [R5+0x28], R6 ;  /* 0x0000280605007387 */ /* 0x0041e80000100a00 */
[----:B------:R-:W2:Y:S01]  /*5b50*/  LD.E.64 R8, desc[UR10][R8.64+0x8] ;  /* 0x0000080a08087980 */ /* 0x000ea2000c101b00 */
[----:B----4-:R-:W-:-:S04]  /*5b60*/  IMAD.WIDE.U32 R10, R4, 0x8, R10 ;  /* 0x00000008040a7825 */ /* 0x010fc800078e000a */
[C---:B------:R-:W-:Y:S01]  /*5b70*/  IMAD.WIDE.U32 R12, R4.reuse, 0x8, R12 ;  /* 0x00000008040c7825 */ /* 0x040fe200078e000c */
[----:B0-----:R-:W3:Y:S04]  /*5b80*/  LDL.64 R6, [R5+0x28] ;  /* 0x0000280005067983 */ /* 0x001ee80000100a00 */
[----:B--2---:R0:W-:Y:S04]  /*5b90*/  STL.64 [R5+0x30], R8 ;  /* 0x0000300805007387 */ /* 0x0041e80000100a00 */
[----:B------:R-:W2:Y:S01]  /*5ba0*/  LD.E.64 R10, desc[UR10][R10.64+0x10] ;  /* 0x0000100a0a0a7980 */ /* 0x000ea2000c101b00 */
[----:B------:R-:W-:-:S04]  /*5bb0*/  IMAD.WIDE.U32 R14, R4, 0x8, R14 ;  /* 0x00000008040e7825 */ /* 0x000fc800078e000e */
[C---:B---3--:R-:W-:Y:S01]  /*5bc0*/  IMAD.WIDE.U32 R6, R4.reuse, 0x8, R6 ;  /* 0x0000000804067825 */ /* 0x048fe200078e0006 */
[----:B0-----:R-:W3:Y:S04]  /*5bd0*/  LDL.64 R8, [R5+0x30] ;  /* 0x0000300005087983 */ /* 0x001ee80000100a00 */
[----:B--2---:R0:W-:Y:S04]  /*5be0*/  STL.64 [R5+0x38], R10 ;  /* 0x0000380a05007387 */ /* 0x0041e80000100a00 */
[----:B------:R-:W2:Y:S01]  /*5bf0*/  LD.E.64 R12, desc[UR10][R12.64+0x18] ;  /* 0x0000180a0c0c7980 */ /* 0x000ea2000c101b00 */
[----:B---3--:R-:W-:-:S03]  /*5c00*/  IMAD.WIDE.U32 R8, R4, 0x8, R8 ;  /* 0x0000000804087825 */ /* 0x008fc600078e0008 */
        /* <DEDUP_REMOVED lines=34> */
[----:B------:R-:W2:Y:S04]  /*5e30*/  LD.E.64 R10, desc[UR10][R10.64+0x60] ;  /* 0x0000600a0a0a7980 */ /* 0x000ea8000c101b00 */
[----:B--2---:R0:W-:Y:S04]  /*5e40*/  STL.64 [R5+0x88], R10 ;  /* 0x0000880a05007387 */ /* 0x0041e80000100a00 */
[----:B------:R-:W2:Y:S01]  /*5e50*/  LD.E.64 R12, desc[UR10][R12.64+0x68] ;  /* 0x0000680a0c0c7980 */ /* 0x000ea2000c101b00 */
[----:B---3--:R-:W-:-:S03]  /*5e60*/  IMAD.WIDE.U32 R6, R4, 0x8, R6 ;  /* 0x0000000804067825 */ /* 0x008fc600078e0006 */
[----:B--2---:R0:W-:Y:S04]  /*5e70*/  STL.64 [R5+0x90], R12 ;  /* 0x0000900c05007387 */ /* 0x0041e80000100a00 */
[----:B------:R-:W2:Y:S04]  /*5e80*/  LD.E.64 R14, desc[UR10][R14.64+0x70] ;  /* 0x0000700a0e0e7980 */ /* 0x000ea8000c101b00 */
[----:B--2---:R0:W-:Y:S04]  /*5e90*/  STL.64 [R5+0x98], R14 ;  /* 0x0000980e05007387 */ /* 0x0041e80000100a00 */
[----:B------:R-:W2:Y:S01]  /*5ea0*/  LD.E.64 R6, desc[UR10][R6.64+0x78] ;  /* 0x0000780a06067980 */ /* 0x000ea2000c101b00 */
[----:B------:R-:W-:-:S05]  /*5eb0*/  VIADD R4, R4, 0x10 ;  /* 0x0000001004047836 */ /* 0x000fca0000000000 */
[----:B------:R-:W-:Y:S01]  /*5ec0*/  ISETP.NE.AND P1, PT, R4, R3, PT ;  /* 0x000000030400720c */ /* 0x000fe20003f25270 */
[----:B--2---:R0:W-:-:S12]  /*5ed0*/  STL.64 [R5+0xa0], R6 ;  /* 0x0000a00605007387 */ /* 0x0041d80000100a00 */
[----:B------:R-:W-:Y:S05]  /*5ee0*/  @P1 BRA `(.L_x_81) ;  /* 0xfffffff800f01947 */ /* 0x000fea000383ffff */
.L_x_80:
[----:B------:R-:W-:Y:S05]  /*5ef0*/  @!P2 BRA `(.L_x_79) ;  /* 0x000000040020a947 */ /* 0x000fea0003800000 */
[----:B------:R-:W-:Y:S02]  /*5f00*/  ISETP.GE.U32.AND P1, PT, R16, 0x8, PT ;  /* 0x000000081000780c */ /* 0x000fe40003f26070 */
[----:B0---4-:R-:W-:-:S04]  /*5f10*/  LOP3.LUT R5, R0, 0x7, RZ, 0xc0, !PT ;  /* 0x0000000700057812 */ /* 0x011fc800078ec0ff */
[----:B------:R-:W-:-:S07]  /*5f20*/  ISETP.NE.AND P2, PT, R5, RZ, PT ;  /* 0x000000ff0500720c */ /* 0x000fce0003f45270 */
[----:B------:R-:W-:Y:S06]  /*5f30*/  @!P1 BRA `(.L_x_82) ;  /* 0x0000000000889947 */ /* 0x000fec0003800000 */
[----:B------:R-:W-:-:S05]  /*5f40*/  LEA R4, R3, UR13, 0x3 ;  /* 0x0000000d03047c11 */ /* 0x000fca000f8e18ff */
        /* <DEDUP_REMOVED lines=31> */
[----:B------:R-:W-:-:S03]  /*6140*/  VIADD R3, R3, 0x8 ;  /* 0x0000000803037836 */ /* 0x000fc60000000000 */
[----:B--2---:R0:W-:Y:S04]  /*6150*/  STL.64 [R4+0x60], R10 ;  /* 0x0000600a04007387 */ /* 0x0041e80000100a00 */
.L_x_82:
[----:B------:R-:W-:Y:S05]  /*6160*/  @!P2 BRA `(.L_x_79) ;  /* 0x000000000084a947 */ /* 0x000fea0003800000 */
[----:B------:R-:W-:Y:S02]  /*6170*/  ISETP.GE.U32.AND P1, PT, R5, 0x4, PT ;  /* 0x000000040500780c */ /* 0x000fe40003f26070 */
[----:B0----5:R-:W-:-:S04]  /*6180*/  LOP3.LUT R12, R0, 0x3, RZ, 0xc0, !PT ;  /* 0x00000003000c7812 */ /* 0x021fc800078ec0ff */
[----:B------:R-:W-:-:S07]  /*6190*/  ISETP.NE.AND P2, PT, R12, RZ, PT ;  /* 0x000000ff0c00720c */ /* 0x000fce0003f45270 */
[----:B------:R-:W-:Y:S06]  /*61a0*/  @!P1 BRA `(.L_x_83) ;  /* 0x0000000000489947 */ /* 0x000fec0003800000 */
[----:B------:R-:W-:-:S05]  /*61b0*/  LEA R13, R3, UR13, 0x3 ;  /* 0x0000000d030d7c11 */ /* 0x000fca000f8e18ff */
[----:B------:R-:W2:Y:S04]  /*61c0*/  LDL.64 R4, [R13] ;  /* 0x000000000d047983 */ /* 0x000ea80000100a00 */
[----:B------:R-:W3:Y:S04]  /*61d0*/  LDL.64 R6, [R13+0x8] ;  /* 0x000008000d067983 */ /* 0x000ee80000100a00 */
[----:B------:R-:W4:Y:S04]  /*61e0*/  LDL.64 R8, [R13+0x10] ;  /* 0x000010000d087983 */ /* 0x000f280000100a00 */
[----:B------:R-:W5:Y:S01]  /*61f0*/  LDL.64 R10, [R13+0x18] ;  /* 0x000018000d0a7983 */ /* 0x000f620000100a00 */
[----:B--2---:R-:W-:-:S06]  /*6200*/  IMAD.WIDE.U32 R4, R3, 0x8, R4 ;  /* 0x0000000803047825 */ /* 0x004fcc00078e0004 */
[----:B------:R-:W2:Y:S01]  /*6210*/  LD.E.64 R4, desc[UR10][R4.64] ;  /* 0x0000000a04047980 */ /* 0x000ea2000c101b00 */
[----:B---3--:R-:W-:-:S03]  /*6220*/  IMAD.WIDE.U32 R6, R3, 0x8, R6 ;  /* 0x0000000803067825 */ /* 0x008fc600078e0006 */
[----:B--2---:R0:W-:Y:S04]  /*6230*/  STL.64 [R13+0x28], R4 ;  /* 0x000028040d007387 */ /* 0x0041e80000100a00 */
[----:B------:R-:W2:Y:S01]  /*6240*/  LD.E.64 R6, desc[UR10][R6.64+0x8] ;  /* 0x0000080a06067980 */ /* 0x000ea2000c101b00 */
[----:B----4-:R-:W-:-:S03]  /*6250*/  IMAD.WIDE.U32 R8, R3, 0x8, R8 ;  /* 0x0000000803087825 */ /* 0x010fc600078e0008 */
[----:B--2---:R0:W-:Y:S04]  /*6260*/  STL.64 [R13+0x30], R6 ;  /* 0x000030060d007387 */ /* 0x0041e80000100a00 */
[----:B------:R-:W2:Y:S01]  /*6270*/  LD.E.64 R8, desc[UR10][R8.64+0x10] ;  /* 0x0000100a08087980 */ /* 0x000ea2000c101b00 */
[----:B-----5:R-:W-:-:S03]  /*6280*/  IMAD.WIDE.U32 R10, R3, 0x8, R10 ;  /* 0x00000008030a7825 */ /* 0x020fc600078e000a */
[----:B--2---:R0:W-:Y:S04]  /*6290*/  STL.64 [R13+0x38], R8 ;  /* 0x000038080d007387 */ /* 0x0041e80000100a00 */
[----:B------:R-:W2:Y:S01]  /*62a0*/  LD.E.64 R10, desc[UR10][R10.64+0x18] ;  /* 0x0000180a0a0a7980 */ /* 0x000ea2000c101b00 */
[----:B------:R-:W-:-:S03]  /*62b0*/  IADD3 R3, PT, PT, R3, 0x4, RZ ;  /* 0x0000000403037810 */ /* 0x000fc60007ffe0ff */
[----:B--2---:R0:W-:Y:S04]  /*62c0*/  STL.64 [R13+0x40], R10 ;  /* 0x0000400a0d007387 */ /* 0x0041e80000100a00 */
.L_x_83:
[----:B------:R-:W-:Y:S05]  /*62d0*/  @!P2 BRA `(.L_x_79) ;  /* 0x000000000028a947 */ /* 0x000fea0003800000 */
[----:B------:R-:W-:-:S05]  /*62e0*/  UMOV UR4, URZ ;  /* 0x000000ff00047c82 */ /* 0x000fca0008000000 */
.L_x_84:
[----:B0-----:R-:W-:-:S05]  /*62f0*/  LEA R7, R3, UR13, 0x3 ;  /* 0x0000000d03077c11 */ /* 0x001fca000f8e18ff */
[----:B------:R-:W2:Y:S02]  /*6300*/  LDL.64 R4, [R7] ;  /* 0x0000000007047983 */ /* 0x000ea40000100a00 */
[----:B--2---:R-:W-:-:S06]  /*6310*/  IMAD.WIDE.U32 R4, R3, 0x8, R4 ;  /* 0x0000000803047825 */ /* 0x004fcc00078e0004 */
[----:B------:R-:W2:Y:S01]  /*6320*/  LD.E.64 R4, desc[UR10][R4.64] ;  /* 0x0000000a04047980 */ /* 0x000ea2000c101b00 */
[----:B------:R-:W-:Y:S01]  /*6330*/  UIADD3 UR4, UPT, UPT, UR4, 0x1, URZ ;  /* 0x0000000104047890 */ /* 0x000fe2000fffe0ff */
[----:B------:R-:W-:-:S05]  /*6340*/  VIADD R3, R3, 0x1 ;  /* 0x0000000103037836 */ /* 0x000fca0000000000 */
[----:B------:R-:W-:Y:S01]  /*6350*/  ISETP.NE.AND P1, PT, R12, UR4, PT ;  /* 0x000000040c007c0c */ /* 0x000fe2000bf25270 */
[----:B--2---:R0:W-:-:S12]  /*6360*/  STL.64 [R7+0x28], R4 ;  /* 0x0000280407007387 */ /* 0x0041d80000100a00 */
[----:B------:R-:W-:Y:S05]  /*6370*/  @P1 BRA `(.L_x_84) ;  /* 0xfffffffc00dc1947 */ /* 0x000fea000383ffff */
.L_x_79:
[----:B------:R-:W-:-:S13]  /*6380*/  ISETP.GE.AND P1, PT, R0, 0x2, PT ;  /* 0x000000020000780c */ /* 0x000fda0003f26270 */
[----:B------:R-:W-:Y:S05]  /*6390*/  @!P1 BRA `(.L_x_85) ;  /* 0x0000000400c09947 */ /* 0x000fea0003800000 */
[----:B---3--:R-:W-:Y:S01]  /*63a0*/  VIADD R3, R0, 0xfffffffe ;  /* 0xfffffffe00037836 */ /* 0x008fe20000000000 */
[----:B------:R-:W-:-:S04]  /*63b0*/  UMOV UR5, 0x1 ;  /* 0x0000000100057882 */ /* 0x000fc80000000000 */
[----:B------:R-:W-:Y:S01]  /*63c0*/  ISETP.GE.U32.AND P1, PT, R3, 0xf, PT ;  /* 0x0000000f0300780c */ /* 0x000fe20003f26070 */
[----:B------:R-:W-:-:S05]  /*63d0*/  VIADD R3, R0, 0xffffffff ;  /* 0xffffffff00037836 */ /* 0x000fca0000000000 */
[----:B------:R-:W-:-:S07]  /*63e0*/  LOP3.LUT R32, R3, 0xf, RZ, 0xc0, !PT ;  /* 0x0000000f03207812 */ /* 0x000fce00078ec0ff */
[----:B------:R-:W-:Y:S05]  /*63f0*/  @!P1 BRA `(.L_x_86) ;  /* 0x0000000000a09947 */ /* 0x000fea0003800000 */
[----:B------:R-:W-:Y:S01]  /*6400*/  LOP3.LUT R33, R3, 0xfffffff0, RZ, 0xc0, !PT ;  /* 0xfffffff003217812 */ /* 0x000fe200078ec0ff */
[----:B------:R-:W-:-:S06]  /*6410*/  UMOV UR4, 0x1 ;  /* 0x0000000100047882 */ /* 0x000fcc0000000000 */
.L_x_87:
[----:B------:R-:W-:-:S09]  /*6420*/  ULEA UR5, UR4, UR15, 0x3 ;  /* 0x0000000f04057291 */ /* 0x000fd2000f8e18ff */
[----:B-1----:R-:W3:Y:S04]  /*6430*/  LDL.64 R22, [UR5] ;  /* 0x00000005ff167983 */ /* 0x002ee80008100a00 */
[----:B--2---:R-:W2:Y:S04]  /*6440*/  LDL.64 R24, [UR5+0x8] ;  /* 0x00000805ff187983 */ /* 0x004ea80008100a00 */
[----:B------:R-:W2:Y:S04]  /*6450*/  LDL.64 R26, [UR5+0x10] ;  /* 0x00001005ff1a7983 */ /* 0x000ea80008100a00 */
[----:B0---4-:R-:W4:Y:S04]  /*6460*/  LDL.64 R4, [UR5+0x18] ;  /* 0x00001805ff047983 */ /* 0x011f280008100a00 */
[----:B------:R-:W4:Y:S04]  /*6470*/  LDL.64 R6, [UR5+0x20] ;  /* 0x00002005ff067983 */ /* 0x000f280008100a00 */
[----:B------:R-:W4:Y:S04]  /*6480*/  LDL.64 R8, [UR5+0x28] ;  /* 0x00002805ff087983 */ /* 0x000f280008100a00 */
[----:B------:R-:W4:Y:S04]  /*6490*/  LDL.64 R10, [UR5+0x30] ;  /* 0x00003005ff0a7983 */ /* 0x000f280008100a00 */
[----:B-----5:R-:W4:Y:S04]  /*64a0*/  LDL.64 R12, [UR5+0x38] ;  /* 0x00003805ff0c7983 */ /* 0x020f280008100a00 */
[----:B------:R-:W4:Y:S04]  /*64b0*/  LDL.64 R14, [UR5+0x40] ;  /* 0x00004005ff0e7983 */ /* 0x000f280008100a00 */
[----:B------:R-:W4:Y:S04]  /*64c0*/  LDL.64 R16, [UR5+0x48] ;  /* 0x00004805ff107983 */ /* 0x000f280008100a00 */
[----:B------:R-:W4:Y:S04]  /*64d0*/  LDL.64 R18, [UR5+0x50] ;  /* 0x00005005ff127983 */ /* 0x000f280008100a00 */
[----:B------:R-:W4:Y:S04]  /*64e0*/  LDL.64 R20, [UR5+0x58] ;  /* 0x00005805ff147983 */ /* 0x000f280008100a00 */
[----:B------:R-:W4:Y:S04]  /*64f0*/  LDL.64 R28, [UR5+0x70] ;  /* 0x00007005ff1c7983 */ /* 0x000f280008100a00 */
[----:B------:R-:W4:Y:S04]  /*6500*/  LDL.64 R30, [UR5+0x78] ;  /* 0x00007805ff1e7983 */ /* 0x000f280008100a00 */
[----:B---3--:R0:W-:Y:S04]  /*6510*/  STL.64 [UR5+-0x8], R22 ;  /* 0xfffff816ff007987 */ /* 0x0081e80008100a05 */
[----:B--2---:R1:W-:Y:S04]  /*6520*/  STL.64 [UR5], R24 ;  /* 0x00000018ff007987 */ /* 0x0043e80008100a05 */
[----:B0-----:R-:W2:Y:S04]  /*6530*/  LDL.64 R22, [UR5+0x60] ;  /* 0x00006005ff167983 */ /* 0x001ea80008100a00 */
[----:B-1----:R-:W3:Y:S04]  /*6540*/  LDL.64 R24, [UR5+0x68] ;  /* 0x00006805ff187983 */ /* 0x002ee80008100a00 */
[----:B------:R0:W-:Y:S04]  /*6550*/  STL.64 [UR5+0x8], R26 ;  /* 0x0000081aff007987 */ /* 0x0001e80008100a05 */
[----:B----4-:R0:W-:Y:S04]  /*6560*/  STL.64 [UR5+0x10], R4 ;  /* 0x00001004ff007987 */ /* 0x0101e80008100a05 */
[----:B------:R0:W-:Y:S04]  /*6570*/  STL.64 [UR5+0x18], R6 ;  /* 0x00001806ff007987 */ /* 0x0001e80008100a05 */
        /* <DEDUP_REMOVED lines=9> */
[----:B--2---:R0:W-:Y:S04]  /*6610*/  STL.64 [UR5+0x58], R22 ;  /* 0x00005816ff007987 */ /* 0x0041e80008100a05 */
[----:B---3--:R0:W-:Y:S01]  /*6620*/  STL.64 [UR5+0x60], R24 ;  /* 0x00006018ff007987 */ /* 0x0081e20008100a05 */
[----:B------:R-:W-:-:S06]  /*6630*/  UIADD3 UR5, UPT, UPT, UR4, 0xf, URZ ;  /* 0x0000000f04057890 */ /* 0x000fcc000fffe0ff */
[----:B------:R-:W-:Y:S01]  /*6640*/  ISETP.NE.AND P1, PT, R33, UR5, PT ;  /* 0x0000000521007c0c */ /* 0x000fe2000bf25270 */
[----:B------:R-:W-:-:S12]  /*6650*/  UIADD3 UR4, UPT, UPT, UR4, 0x10, URZ ;  /* 0x0000001004047890 */ /* 0x000fd8000fffe0ff */
[----:B0-----:R-:W-:Y:S05]  /*6660*/  @P1 BRA `(.L_x_87) ;  /* 0xfffffffc006c1947 */ /* 0x001fea000383ffff */
[----:B------:R-:W-:-:S05]  /*6670*/  UMOV UR5, UR4 ;  /* 0x0000000400057c82 */ /* 0x000fca0008000000 */
.L_x_86:
[----:B------:R-:W-:-:S13]  /*6680*/  ISETP.NE.AND P1, PT, R32, RZ, PT ;  /* 0x000000ff2000720c */ /* 0x000fda0003f25270 */
[----:B------:R-:W-:Y:S05]  /*6690*/  @!P1 BRA `(.L_x_85) ;  /* 0x0000000400009947 */ /* 0x000fea0003800000 */
[----:B------:R-:W-:Y:S02]  /*66a0*/  ISETP.GE.U32.AND P1, PT, R32, 0x8, PT ;  /* 0x000000082000780c */ /* 0x000fe40003f26070 */
[----:B012--5:R-:W-:-:S04]  /*66b0*/  LOP3.LUT R12, R3, 0x7, RZ, 0xc0, !PT ;  /* 0x00000007030c7812 */ /* 0x027fc800078ec0ff */
[----:B------:R-:W-:-:S07]  /*66c0*/  ISETP.NE.AND P2, PT, R12, RZ, PT ;  /* 0x000000ff0c00720c */ /* 0x000fce0003f45270 */
[----:B------:R-:W-:Y:S06]  /*66d0*/  @!P1 BRA `(.L_x_88) ;  /* 0x00000000007c9947 */ /* 0x000fec0003800000 */
[----:B------:R-:W-:-:S09]  /*66e0*/  ULEA UR7, UR5, UR15, 0x3 ;  /* 0x0000000f05077291 */ /* 0x000fd2000f8e18ff */
[----:B----4-:R-:W2:Y:S01]  /*66f0*/  LDL.64 R4, [UR7] ;  /* 0x00000007ff047983 */ /* 0x010ea20008100a00 */
[----:B------:R-:W-:Y:S02]  /*6700*/  UIADD3 UR4, UPT, UPT, UR5, 0x1, URZ ;  /* 0x0000000105047890 */ /* 0x000fe4000fffe0ff */
[----:B------:R-:W-:Y:S02]  /*6710*/  ULEA UR8, UR5, UR15, 0x3 ;  /* 0x0000000f05087291 */ /* 0x000fe4000f8e18ff */
[----:B------:R-:W-:-:S07]  /*6720*/  ULEA UR4, UR4, UR15, 0x3 ;  /* 0x0000000f04047291 */ /* 0x000fce000f8e18ff */
[----:B--2---:R0:W-:Y:S04]  /*6730*/  STL.64 [UR8+-0x8], R4 ;  /* 0xfffff804ff007987 */ /* 0x0041e80008100a08 */
[----:B------:R-:W2:Y:S01]  /*6740*/  LDL.64 R6, [UR4] ;  /* 0x00000004ff067983 */ /* 0x000ea20008100a00 */
[----:B------:R-:W-:-:S04]  /*6750*/  UIADD3 UR4, UPT, UPT, UR5, 0x2, URZ ;  /* 0x0000000205047890 */ /* 0x000fc8000fffe0ff */
[----:B------:R-:W-:Y:S01]  /*6760*/  ULEA UR4, UR4, UR15, 0x3 ;  /* 0x0000000f04047291 */ /* 0x000fe2000f8e18ff */
[----:B--2---:R1:W-:Y:S08]  /*6770*/  STL.64 [UR8], R6 ;  /* 0x00000006ff007987 */ /* 0x0043f00008100a08 */
[----:B------:R-:W2:Y:S01]  /*6780*/  LDL.64 R8, [UR4] ;  /* 0x00000004ff087983 */ /* 0x000ea20008100a00 */
[----:B------:R-:W-:-:S04]  /*6790*/  UIADD3 UR4, UPT, UPT, UR5, 0x3, URZ ;  /* 0x0000000305047890 */ /* 0x000fc8000fffe0ff */
[----:B------:R-:W-:Y:S01]  /*67a0*/  ULEA UR4, UR4, UR15, 0x3 ;  /* 0x0000000f04047291 */ /* 0x000fe2000f8e18ff */
[----:B--2---:R2:W-:Y:S08]  /*67b0*/  STL.64 [UR8+0x8], R8 ;  /* 0x00000808ff007987 */ /* 0x0045f00008100a08 */
[----:B------:R-:W3:Y:S01]  /*67c0*/  LDL.64 R10, [UR4] ;  /* 0x00000004ff0a7983 */ /* 0x000ee20008100a00 */
[----:B------:R-:W-:-:S04]  /*67d0*/  UIADD3 UR4, UPT, UPT, UR5, 0x4, URZ ;  /* 0x0000000405047890 */ /* 0x000fc8000fffe0ff */
[----:B------:R-:W-:Y:S01]  /*67e0*/  ULEA UR4, UR4, UR15, 0x3 ;  /* 0x0000000f04047291 */ /* 0x000fe2000f8e18ff */
[----:B---3--:R3:W-:Y:S08]  /*67f0*/  STL.64 [UR8+0x10], R10 ;  /* 0x0000100aff007987 */ /* 0x0087f00008100a08 */
[----:B0-----:R-:W4:Y:S01]  /*6800*/  LDL.64 R4, [UR4] ;  /* 0x00000004ff047983 */ /* 0x001f220008100a00 */
[----:B------:R-:W-:-:S04]  /*6810*/  UIADD3 UR4, UPT, UPT, UR5, 0x5, URZ ;  /* 0x0000000505047890 */ /* 0x000fc8000fffe0ff */
[----:B------:R-:W-:Y:S01]  /*6820*/  ULEA UR4, UR4, UR15, 0x3 ;  /* 0x0000000f04047291 */ /* 0x000fe2000f8e18ff */
[----:B----4-:R0:W-:Y:S08]  /*6830*/  STL.64 [UR8+0x18], R4 ;  /* 0x00001804ff007987 */ /* 0x0101f00008100a08 */
[----:B-1----:R-:W4:Y:S01]  /*6840*/  LDL.64 R6, [UR4] ;  /* 0x00000004ff067983 */ /* 0x002f220008100a00 */
[----:B------:R-:W-:-:S04]  /*6850*/  UIADD3 UR4, UPT, UPT, UR5, 0x6, URZ ;  /* 0x0000000605047890 */ /* 0x000fc8000fffe0ff */
[----:B------:R-:W-:Y:S01]  /*6860*/  ULEA UR4, UR4, UR15, 0x3 ;  /* 0x0000000f04047291 */ /* 0x000fe2000f8e18ff */
[----:B----4-:R0:W-:Y:S08]  /*6870*/  STL.64 [UR8+0x20], R6 ;  /* 0x00002006ff007987 */ /* 0x0101f00008100a08 */
[----:B--2---:R-:W2:Y:S04]  /*6880*/  LDL.64 R8, [UR4] ;  /* 0x00000004ff087983 */ /* 0x004ea80008100a00 */
[----:B--2---:R0:W-:Y:S04]  /*6890*/  STL.64 [UR8+0x28], R8 ;  /* 0x00002808ff007987 */ /* 0x0041e80008100a08 */
[----:B---3--:R-:W2:Y:S01]  /*68a0*/  LDL.64 R10, [UR7+0x38] ;  /* 0x00003807ff0a7983 */ /* 0x008ea20008100a00 */
[----:B------:R-:W-:-:S03]  /*68b0*/  UIADD3 UR5, UPT, UPT, UR5, 0x8, URZ ;  /* 0x0000000805057890 */ /* 0x000fc6000fffe0ff */
[----:B--2---:R0:W-:Y:S09]  /*68c0*/  STL.64 [UR8+0x30], R10 ;  /* 0x0000300aff007987 */ /* 0x0041f20008100a08 */
.L_x_88:
[----:B------:R-:W-:Y:S05]  /*68d0*/  @!P2 BRA `(.L_x_85) ;  /* 0x000000000070a947 */ /* 0x000fea0003800000 */
[----:B------:R-:W-:Y:S02]  /*68e0*/  ISETP.GE.U32.AND P1, PT, R12, 0x4, PT ;  /* 0x000000040c00780c */ /* 0x000fe40003f26070 */
[----:B------:R-:W-:-:S04]  /*68f0*/  LOP3.LUT R3, R3, 0x3, RZ, 0xc0, !PT ;  /* 0x0000000303037812 */ /* 0x000fc800078ec0ff */
[----:B------:R-:W-:-:S07]  /*6900*/  ISETP.NE.AND P2, PT, R3, RZ, PT ;  /* 0x000000ff0300720c */ /* 0x000fce0003f45270 */
[----:B------:R-:W-:Y:S06]  /*6910*/  @!P1 BRA `(.L_x_89) ;  /* 0x00000000003c9947 */ /* 0x000fec0003800000 */
[----:B------:R-:W-:-:S09]  /*6920*/  ULEA UR7, UR5, UR15, 0x3 ;  /* 0x0000000f05077291 */ /* 0x000fd2000f8e18ff */
[----:B0---4-:R-:W2:Y:S01]  /*6930*/  LDL.64 R4, [UR7] ;  /* 0x00000007ff047983 */ /* 0x011ea20008100a00 */
        /* <DEDUP_REMOVED lines=8> */
[----:B------:R-:W2:Y:S04]  /*69c0*/  LDL.64 R8, [UR4] ;  /* 0x00000004ff087983 */ /* 0x000ea80008100a00 */
[----:B--2---:R1:W-:Y:S04]  /*69d0*/  STL.64 [UR8+0x8], R8 ;  /* 0x00000808ff007987 */ /* 0x0043e80008100a08 */
[----:B------:R-:W2:Y:S01]  /*69e0*/  LDL.64 R10, [UR7+0x18] ;  /* 0x00001807ff0a7983 */ /* 0x000ea20008100a00 */
[----:B------:R-:W-:-:S03]  /*69f0*/  UIADD3 UR5, UPT, UPT, UR5, 0x4, URZ ;  /* 0x0000000405057890 */ /* 0x000fc6000fffe0ff */
[----:B--2---:R1:W-:Y:S09]  /*6a00*/  STL.64 [UR8+0x10], R10 ;  /* 0x0000100aff007987 */ /* 0x0043f20008100a08 */
.L_x_89:
[----:B------:R-:W-:Y:S05]  /*6a10*/  @!P2 BRA `(.L_x_85) ;  /* 0x000000000020a947 */ /* 0x000fea0003800000 */
[----:B------:R-:W-:-:S05]  /*6a20*/  UMOV UR4, URZ ;  /* 0x000000ff00047c82 */ /* 0x000fca0008000000 */
.L_x_90:
[----:B------:R-:W-:-:S09]  /*6a30*/  ULEA UR7, UR5, UR15, 0x3 ;  /* 0x0000000f05077291 */ /* 0x000fd2000f8e18ff */
[----:B01--4-:R-:W2:Y:S01]  /*6a40*/  LDL.64 R4, [UR7] ;  /* 0x00000007ff047983 */ /* 0x013ea20008100a00 */
[----:B------:R-:W-:Y:S02]  /*6a50*/  UIADD3 UR4, UPT, UPT, UR4, 0x1, URZ ;  /* 0x0000000104047890 */ /* 0x000fe4000fffe0ff */
[----:B------:R-:W-:-:S04]  /*6a60*/  UIADD3 UR5, UPT, UPT, UR5, 0x1, URZ ;  /* 0x0000000105057890 */ /* 0x000fc8000fffe0ff */
[----:B------:R-:W-:Y:S01]  /*6a70*/  ISETP.NE.AND P1, PT, R3, UR4, PT ;  /* 0x0000000403007c0c */ /* 0x000fe2000bf25270 */
[----:B--2---:R0:W-:-:S12]  /*6a80*/  STL.64 [UR7+-0x8], R4 ;  /* 0xfffff804ff007987 */ /* 0x0041d80008100a07 */
[----:B------:R-:W-:Y:S05]  /*6a90*/  @P1 BRA `(.L_x_90) ;  /* 0xfffffffc00e41947 */ /* 0x000fea000383ffff */
.L_x_85:
[C---:B01-34-:R-:W-:Y:S01]  /*6aa0*/  LEA R4, R0.reuse, UR15, 0x3 ;  /* 0x0000000f00047c11 */ /* 0x05bfe2000f8e18ff */
[----:B------:R-:W-:Y:S01]  /*6ab0*/  BSSY.RECONVERGENT B2, `(.L_x_91) ;  /* 0x000024b000027945 */ /* 0x000fe20003800200 */
[----:B------:R-:W-:-:S03]  /*6ac0*/  VIADD R3, R0, 0xffffffff ;  /* 0xffffffff00037836 */ /* 0x000fc60000000000 */
[----:B------:R0:W-:Y:S01]  /*6ad0*/  STL.64 [R4+-0x8], RZ ;  /* 0xfffff8ff04007387 */ /* 0x0001e20000100a00 */
[----:B------:R-:W-:Y:S05]  /*6ae0*/  @!P0 BRA `(.L_x_92) ;  /* 0x0000001400c08947 */ /* 0x000fea0003800000 */
[----:B0-----:R-:W-:-:S07]  /*6af0*/  HFMA2 R4, -RZ, RZ, 0, 0 ;  /* 0x00000000ff047431 */ /* 0x001fce00000001ff */
.L_x_134:
[----:B------:R-:W-:Y:S01]  /*6b00*/  BSSY.RELIABLE B1, `(.L_x_93) ;  /* 0x0000169000017945 */ /* 0x000fe20003800100 */
[C---:B------:R-:W-:Y:S01]  /*6b10*/  VIADD R5, R4.reuse, 0x1 ;  /* 0x0000000104057836 */ /* 0x040fe20000000000 */
[----:B--2---:R-:W-:Y:S01]  /*6b20*/  LEA R6, R4, UR13, 0x3 ;  /* 0x0000000d04067c11 */ /* 0x004fe2000f8e18ff */
[----:B------:R-:W-:-:S07]  /*6b30*/  IMAD.MOV.U32 R7, RZ, RZ, RZ ;  /* 0x000000ffff077224 */ /* 0x000fce00078e00ff */
.L_x_133:
[----:B------:R-:W-:Y:S01]  /*6b40*/  BSSY.RECONVERGENT B0, `(.L_x_94) ;  /* 0x0000012000007945 */ /* 0x000fe20003800200 */
[----:B01-3--:R-:W-:-:S07]  /*6b50*/  IMAD.MOV.U32 R0, RZ, RZ, R4 ;  /* 0x000000ffff007224 */ /* 0x00bfce00078e0004 */
.L_x_96:
[-C--:B------:R-:W-:Y:S01]  /*6b60*/  ISETP.NE.AND P0, PT, R0, R3.reuse, PT ;  /* 0x000000030000720c */ /* 0x080fe20003f05270 */
[----:B------:R-:W-:Y:S01]  /*6b70*/  IMAD.MOV.U32 R15, RZ, RZ, R0 ;  /* 0x000000ffff0f7224 */ /* 0x000fe200078e0000 */
[----:B------:R-:W-:-:S11]  /*6b80*/  MOV R31, R3 ;  /* 0x00000003001f7202 */ /* 0x000fd60000000f00 */
[----:B------:R-:W-:Y:S05]  /*6b90*/  @!P0 BRA `(.L_x_95) ;  /* 0x0000000000308947 */ /* 0x000fea0003800000 */
[----:B------:R-:W-:-:S05]  /*6ba0*/  LEA R14, R0, UR13, 0x3 ;  /* 0x0000000d000e7c11 */ /* 0x000fca000f8e18ff */
[----:B------:R-:W2:Y:S04]  /*6bb0*/  LDL.64 R8, [R14+0x28] ;  /* 0x000028000e087983 */ /* 0x000ea80000100a00 */
[----:B------:R-:W2:Y:S04]  /*6bc0*/  LDL.64 R10, [R14+0x30] ;  /* 0x000030000e0a7983 */ /* 0x000ea80000100a00 */
[----:B-----5:R-:W3:Y:S01]  /*6bd0*/  LDL.64 R12, [R14+0x50] ;  /* 0x000050000e0c7983 */ /* 0x020ee20000100a00 */
[----:B------:R-:W-:Y:S01]  /*6be0*/  UMOV UR4, 0x812dea11 ;  /* 0x812dea1100047882 */ /* 0x000fe20000000000 */
[----:B------:R-:W-:Y:S01]  /*6bf0*/  UMOV UR5, 0x3d719799 ;  /* 0x3d71979900057882 */ /* 0x000fe20000000000 */
[----:B------:R-:W-:Y:S01]  /*6c00*/  VIADD R0, R0, 0x1 ;  /* 0x0000000100007836 */ /* 0x000fe20000000000 */
[----:B--2---:R-:W-:-:S08]  /*6c10*/  DADD R8, |R8|, |R10| ;  /* 0x0000000008087229 */ /* 0x004fd0000000060a */
[----:B------:R-:W-:-:S08]  /*6c20*/  DMUL R8, R8, UR4 ;  /* 0x0000000408087c28 */ /* 0x000fd00008000000 */
[----:B---3--:R-:W-:-:S14]  /*6c30*/  DSETP.GTU.AND P0, PT, |R12|, R8, PT ;  /* 0x000000080c00722a */ /* 0x008fdc0003f0c200 */
[----:B------:R-:W-:Y:S05]  /*6c40*/  @P0 BRA `(.L_x_96) ;  /* 0xfffffffc00c40947 */ /* 0x000fea000383ffff */
[----:B------:R-:W-:-:S07]  /*6c50*/  IMAD.MOV.U32 R31, RZ, RZ, R15 ;  /* 0x000000ffff1f7224 */ /* 0x000fce00078e000f */
.L_x_95:
[----:B------:R-:W-:Y:S05]  /*6c60*/  BSYNC.RECONVERGENT B0 ;  /* 0x0000000000007941 */ /* 0x000fea0003800200 */
.L_x_94:
[----:B------:R-:W-:-:S13]  /*6c70*/  ISETP.NE.AND P0, PT, R31, R4, PT ;  /* 0x000000041f00720c */ /* 0x000fda0003f05270 */
[----:B------:R-:W-:Y:S05]  /*6c80*/  @!P0 BRA `(.L_x_97) ;  /* 0x0000001400408947 */ /* 0x000fea0003800000 */
[----:B------:R-:W-:-:S13]  /*6c90*/  ISETP.NE.AND P0, PT, R7, 0x1e, PT ;  /* 0x0000001e0700780c */ /* 0x000fda0003f05270 */
[----:B------:R-:W-:Y:S05]  /*6ca0*/  @!P0 BREAK.RELIABLE B1 ;  /* 0x0000000000018942 */ /* 0x000fea0003800100 */
[----:B------:R-:W-:Y:S05]  /*6cb0*/  @!P0 BRA `(.L_x_98) ;  /* 0x0000002000a88947 */ /* 0x000fea0003800000 */
[----:B------:R-:W2:Y:S04]  /*6cc0*/  LDL.64 R8, [R6+0x50] ;  /* 0x0000500006087983 */ /* 0x000ea80000100a00 */
[----:B------:R-:W3:Y:S04]  /*6cd0*/  LDL.64 R22, [R6+0x30] ;  /* 0x0000300006167983 */ /* 0x000ee80000100a00 */
[----:B-----5:R-:W3:Y:S01]  /*6ce0*/  LDL.64 R12, [R6+0x28] ;  /* 0x00002800060c7983 */ /* 0x020ee20000100a00 */
[----:B------:R-:W-:Y:S01]  /*6cf0*/  IMAD.MOV.U32 R10, RZ, RZ, 0x1 ;  /* 0x00000001ff0a7424 */ /* 0x000fe200078e00ff */
[----:B------:R-:W-:Y:S01]  /*6d00*/  BSSY.RECONVERGENT B3, `(.L_x_99) ;  /* 0x0000014000037945 */ /* 0x000fe20003800200 */
[----:B--2---:R-:W-:-:S06]  /*6d10*/  DADD R20, R8, R8 ;  /* 0x0000000008147229 */ /* 0x004fcc0000000008 */
[----:B------:R-:W0:Y:S01]  /*6d20*/  MUFU.RCP64H R11, R21 ;  /* 0x00000015000b7308 */ /* 0x000e220000001800 */
[----:B---3--:R-:W-:-:S10]  /*6d30*/  DADD R22, R22, -R12 ;  /* 0x0000000016167229 */ /* 0x008fd4000000080c */
[----:B------:R-:W-:Y:S01]  /*6d40*/  FSETP.GEU.AND P1, PT, |R23|, 6.5827683646048100446e-37, PT ;  /* 0x036000001700780b */ /* 0x000fe20003f2e200 */
        /* <DEDUP_REMOVED lines=11> */
[----:B------:R-:W-:-:S07]  /*6e00*/  MOV R0, 0x6e20 ;  /* 0x00006e2000007802 */ /* 0x000fce0000000f00 */
[----:B------:R-:W-:Y:S05]  /*6e10*/  CALL.REL.NOINC `($__internal_1_$__cuda_sm20_div_rn_f64_full) ;  /* 0x0000002800cc7944 */ /* 0x000fea0003c00000 */
[----:B------:R-:W-:Y:S01]  /*6e20*/  IMAD.MOV.U32 R10, RZ, RZ, R18 ;  /* 0x000000ffff0a7224 */ /* 0x000fe200078e0012 */
[----:B------:R-:W-:-:S07]  /*6e30*/  MOV R11, R19 ;  /* 0x00000013000b7202 */ /* 0x000fce0000000f00 */
.L_x_100:
[----:B------:R-:W-:Y:S05]  /*6e40*/  BSYNC.RECONVERGENT B3 ;  /* 0x0000000000037941 */ /* 0x000fea0003800200 */
.L_x_99:
[----:B------:R-:W-:Y:S01]  /*6e50*/  DSETP.GT.AND P0, PT, |R10|, 1, PT ;  /* 0x3ff000000a00742a */ /* 0x000fe20003f04200 */
[----:B------:R-:W-:-:S13]  /*6e60*/  BSSY.RECONVERGENT B0, `(.L_x_101) ;  /* 0x000004a000007945 */ /* 0x000fda0003800200 */
[----:B------:R-:W-:Y:S05]  /*6e70*/  @!P0 BRA `(.L_x_102) ;  /* 0x0000000000b08947 */ /* 0x000fea0003800000 */
[----:B------:R-:W-:Y:S01]  /*6e80*/  DADD R14, -RZ, |R10| ;  /* 0x00000000ff0e7229 */ /* 0x000fe2000000050a */
[----:B------:R-:W-:Y:S05]  /*6e90*/  BSSY.RECONVERGENT B3, `(.L_x_103) ;  /* 0x000000e000037945 */ /* 0x000fea0003800200 */
[----:B------:R-:W0:Y:S04]  /*6ea0*/  MUFU.RCP64H R17, R15 ;  /* 0x0000000f00117308 */ /* 0x000e280000001800 */
[----:B------:R-:W-:-:S05]  /*6eb0*/  VIADD R16, R15, 0x300402 ;  /* 0x003004020f107836 */ /* 0x000fca0000000000 */
[----:B------:R-:W-:Y:S01]  /*6ec0*/  FSETP.GEU.AND P0, PT, |R16|, 5.8789094863358348022e-39, PT ;  /* 0x004004021000780b */ /* 0x000fe20003f0e200 */
[----:B0-----:R-:W-:-:S08]  /*6ed0*/  DFMA R18, R16, -|R10|, 1 ;  /* 0x3ff000001012742b */ /* 0x001fd00000000c0a */
[----:B------:R-:W-:-:S08]  /*6ee0*/  DFMA R18, R18, R18, R18 ;  /* 0x000000121212722b */ /* 0x000fd00000000012 */
[----:B------:R-:W-:-:S08]  /*6ef0*/  DFMA R18, R16, R18, R16 ;  /* 0x000000121012722b */ /* 0x000fd00000000010 */
[----:B------:R-:W-:-:S08]  /*6f00*/  DFMA R20, R18, -|R10|, 1 ;  /* 0x3ff000001214742b */ /* 0x000fd00000000c0a */
[----:B------:R-:W-:Y:S01]  /*6f10*/  DFMA R18, R18, R20, R18 ;  /* 0x000000141212722b */ /* 0x000fe20000000012 */
[----:B------:R-:W-:Y:S10]  /*6f20*/  @P0 BRA `(.L_x_104) ;  /* 0x0000000000100947 */ /* 0x000ff40003800000 */
[----:B------:R-:W-:-:S05]  /*6f30*/  LOP3.LUT R0, R15, 0x7fffffff, RZ, 0xc0, !PT ;  /* 0x7fffffff0f007812 */ /* 0x000fca00078ec0ff */
[----:B------:R-:W-:Y:S01]  /*6f40*/  VIADD R18, R0, 0xfff00000 ;  /* 0xfff0000000127836 */ /* 0x000fe20000000000 */
[----:B------:R-:W-:-:S07]  /*6f50*/  MOV R0, 0x6f70 ;  /* 0x00006f7000007802 */ /* 0x000fce0000000f00 */
[----:B------:R-:W-:Y:S05]  /*6f60*/  CALL.REL.NOINC `($__internal_0_$__cuda_sm20_dblrcp_rn_slowpath_v3) ;  /* 0x0000002400d07944 */ /* 0x000fea0003c00000 */
.L_x_104:
[----:B------:R-:W-:Y:S05]  /*6f70*/  BSYNC.RECONVERGENT B3 ;  /* 0x0000000000037941 */ /* 0x000fea0003800200 */
.L_x_103:
[----:B------:R-:W-:Y:S01]  /*6f80*/  DFMA R24, R18, R18, 1 ;  /* 0x3ff000001218742b */ /* 0x000fe20000000012 */
[----:B------:R-:W-:Y:S01]  /*6f90*/  IMAD.MOV.U32 R16, RZ, RZ, 0x0 ;  /* 0x00000000ff107424 */ /* 0x000fe200078e00ff */
[----:B------:R-:W-:Y:S01]  /*6fa0*/  MOV R17, 0x3fd80000 ;  /* 0x3fd8000000117802 */ /* 0x000fe20000000f00 */
[----:B------:R-:W-:Y:S03]  /*6fb0*/  BSSY.RECONVERGENT B3, `(.L_x_105) ;  /* 0x0000016000037945 */ /* 0x000fe60003800200 */
[----:B------:R-:W0:Y:S04]  /*6fc0*/  MUFU.RSQ64H R23, R25 ;  /* 0x0000001900177308 */ /* 0x000e280000001c00 */
[----:B------:R-:W-:-:S05]  /*6fd0*/  VIADD R22, R25, 0xfcb00000 ;  /* 0xfcb0000019167836 */ /* 0x000fca0000000000 */
[----:B------:R-:W-:Y:S01]  /*6fe0*/  ISETP.GE.U32.AND P0, PT, R22, 0x7ca00000, PT ;  /* 0x7ca000001600780c */ /* 0x000fe20003f06070 */
[----:B0-----:R-:W-:-:S08]  /*6ff0*/  DMUL R14, R22, R22 ;  /* 0x00000016160e7228 */ /* 0x001fd00000000000 */
[----:B------:R-:W-:-:S08]  /*7000*/  DFMA R14, R24, -R14, 1 ;  /* 0x3ff00000180e742b */ /* 0x000fd0000000080e */
[----:B------:R-:W-:Y:S02]  /*7010*/  DFMA R16, R14, R16, 0.5 ;  /* 0x3fe000000e10742b */ /* 0x000fe40000000010 */
[----:B------:R-:W-:-:S08]  /*7020*/  DMUL R14, R22, R14 ;  /* 0x0000000e160e7228 */ /* 0x000fd00000000000 */
[----:B------:R-:W-:-:S08]  /*7030*/  DFMA R26, R16, R14, R22 ;  /* 0x0000000e101a722b */ /* 0x000fd00000000016 */
[----:B------:R-:W-:Y:S02]  /*7040*/  DMUL R18, R24, R26 ;  /* 0x0000001a18127228 */ /* 0x000fe40000000000 */
[----:B------:R-:W-:Y:S02]  /*7050*/  VIADD R21, R27, 0xfff00000 ;  /* 0xfff000001b157836 */ /* 0x000fe40000000000 */
[----:B------:R-:W-:-:S04]  /*7060*/  IMAD.MOV.U32 R20, RZ, RZ, R26 ;  /* 0x000000ffff147224 */ /* 0x000fc800078e001a */
[----:B------:R-:W-:-:S08]  /*7070*/  DFMA R16, R18, -R18, R24 ;  /* 0x800000121210722b */ /* 0x000fd00000000018 */
[----:B------:R-:W-:Y:S01]  /*7080*/  DFMA R14, R16, R20, R18 ;  /* 0x00000014100e722b */ /* 0x000fe20000000012 */
[----:B------:R-:W-:Y:S10]  /*7090*/  @!P0 BRA `(.L_x_106) ;  /* 0x00000000001c8947 */ /* 0x000ff40003800000 */
[----:B------:R-:W-:Y:S01]  /*70a0*/  MOV R20, R16 ;  /* 0x0000001000147202 */ /* 0x000fe20000000f00 */
[----:B------:R-:W-:Y:S01]  /*70b0*/  IMAD.MOV.U32 R0, RZ, RZ, R26 ;  /* 0x000000ffff007224 */ /* 0x000fe200078e001a */
[----:B------:R-:W-:Y:S01]  /*70c0*/  MOV R16, 0x70f0 ;  /* 0x000070f000107802 */ /* 0x000fe20000000f00 */
[----:B------:R-:W-:-:S07]  /*70d0*/  IMAD.MOV.U32 R23, RZ, RZ, R25 ;  /* 0x000000ffff177224 */ /* 0x000fce00078e0019 */
[----:B------:R-:W-:Y:S05]  /*70e0*/  CALL.REL.NOINC `($__internal_2_$__cuda_sm20_dsqrt_rn_f64_mediumpath_v1) ;  /* 0x0000002c00a07944 */ /* 0x000fea0003c00000 */
[----:B------:R-:W-:Y:S02]  /*70f0*/  IMAD.MOV.U32 R14, RZ, RZ, R0 ;  /* 0x000000ffff0e7224 */ /* 0x000fe400078e0000 */
[----:B------:R-:W-:-:S07]  /*7100*/  IMAD.MOV.U32 R15, RZ, RZ, R17 ;  /* 0x000000ffff0f7224 */ /* 0x000fce00078e0011 */
.L_x_106:
[----:B------:R-:W-:Y:S05]  /*7110*/  BSYNC.RECONVERGENT B3 ;  /* 0x0000000000037941 */ /* 0x000fea0003800200 */
.L_x_105:
[----:B------:R-:W-:Y:S01]  /*7120*/  DMUL R16, R14, |R10| ;  /* 0x4000000a0e107228 */ /* 0x000fe20000000000 */
[----:B------:R-:W-:Y:S10]  /*7130*/  BRA `(.L_x_107) ;  /* 0x0000000000707947 */ /* 0x000ff40003800000 */
.L_x_102:
        /* <DEDUP_REMOVED lines=25> */
.L_x_109:
[----:B------:R-:W-:Y:S05]  /*72d0*/  BSYNC.RECONVERGENT B3 ;  /* 0x0000000000037941 */ /* 0x000fea0003800200 */
.L_x_108:
[----:B------:R-:W-:Y:S02]  /*72e0*/  IMAD.MOV.U32 R16, RZ, RZ, R14 ;  /* 0x000000ffff107224 */ /* 0x000fe400078e000e */
[----:B------:R-:W-:-:S07]  /*72f0*/  IMAD.MOV.U32 R17, RZ, RZ, R15 ;  /* 0x000000ffff117224 */ /* 0x000fce00078e000f */
.L_x_107:
[----:B------:R-:W-:Y:S05]  /*7300*/  BSYNC.RECONVERGENT B0 ;  /* 0x0000000000007941 */ /* 0x000fea0003800200 */
.L_x_101:
[----:B------:R-:W-:-:S06]  /*7310*/  LEA R14, R31, UR13, 0x3 ;  /* 0x0000000d1f0e7c11 */ /* 0x000fcc000f8e18ff */
[----:B------:R-:W2:Y:S01]  /*7320*/  LDL.64 R14, [R14+0x28] ;  /* 0x000028000e0e7983 */ /* 0x000ea20000100a00 */
[--C-:B------:R-:W-:Y:S01]  /*7330*/  DADD R18, -RZ, -|R16|.reuse ;  /* 0x00000000ff127229 */ /* 0x100fe20000000d10 */
[----:B------:R-:W-:Y:S01]  /*7340*/  FSETP.GEU.AND P1, PT, |R9|, 6.5827683646048100446e-37, PT ;  /* 0x036000000900780b */ /* 0x000fe20003f2e200 */
[----:B------:R-:W-:Y:S01]  /*7350*/  DADD R16, -RZ, |R16| ;  /* 0x00000000ff107229 */ /* 0x000fe20000000510 */
[----:B------:R-:W-:Y:S01]  /*7360*/  BSSY.RECONVERGENT B3, `(.L_x_110) ;  /* 0x0000017000037945 */ /* 0x000fe20003800200 */
[----:B------:R-:W-:-:S08]  /*7370*/  DSETP.GE.AND P0, PT, R10, RZ, PT ;  /* 0x000000ff0a00722a */ /* 0x000fd00003f06000 */
[----:B------:R-:W-:Y:S02]  /*7380*/  FSEL R20, R18, R16, !P0 ;  /* 0x0000001012147208 */ /* 0x000fe40004000000 */
[----:B------:R-:W-:-:S06]  /*7390*/  FSEL R21, R19, R17, !P0 ;  /* 0x0000001113157208 */ /* 0x000fcc0004000000 */
[----:B------:R-:W-:Y:S01]  /*73a0*/  DADD R20, R10, R20 ;  /* 0x000000000a147229 */ /* 0x000fe20000000014 */
[----:B------:R-:W-:-:S05]  /*73b0*/  MOV R10, 0x1 ;  /* 0x00000001000a7802 */ /* 0x000fca0000000f00 */
        /* <DEDUP_REMOVED lines=10> */
[----:B------:R-:W-:Y:S01]  /*7460*/  FSETP.GT.AND P0, PT, |R0|, 1.469367938527859385e-39, PT ;  /* 0x001000000000780b */ /* 0x000fe20003f04200 */
[----:B--2---:R-:W-:-:S12]  /*7470*/  DADD R12, -R12, R14 ;  /* 0x000000000c0c7229 */ /* 0x004fd8000000010e */
[----:B------:R-:W-:Y:S05]  /*7480*/  @P0 BRA P1, `(.L_x_111) ;  /* 0x0000000000100947 */ /* 0x000fea0000800000 */
[----:B------:R-:W-:Y:S01]  /*7490*/  IMAD.MOV.U32 R22, RZ, RZ, R8 ;  /* 0x000000ffff167224 */ /* 0x000fe200078e0008 */
[----:B------:R-:W-:Y:S01]  /*74a0*/  MOV R0, 0x74d0 ;  /* 0x000074d000007802 */ /* 0x000fe20000000f00 */
[----:B------:R-:W-:-:S07]  /*74b0*/  IMAD.MOV.U32 R23, RZ, RZ, R9 ;  /* 0x000000ffff177224 */ /* 0x000fce00078e0009 */
[----:B------:R-:W-:Y:S05]  /*74c0*/  CALL.REL.NOINC `($__internal_1_$__cuda_sm20_div_rn_f64_full) ;  /* 0x0000002400207944 */ /* 0x000fea0003c00000 */
.L_x_111:
[----:B------:R-:W-:Y:S05]  /*74d0*/  BSYNC.RECONVERGENT B3 ;  /* 0x0000000000037941 */ /* 0x000fea0003800200 */
.L_x_110:
[C---:B------:R-:W-:Y:S01]  /*74e0*/  ISETP.GT.U32.AND P1, PT, R31.reuse, R4, PT ;  /* 0x000000041f00720c */ /* 0x040fe20003f24070 */
[----:B------:R-:W-:Y:S01]  /*74f0*/  BSSY.RECONVERGENT B3, `(.L_x_112) ;  /* 0x00000bf000037945 */ /* 0x000fe20003800200 */
[----:B------:R-:W-:Y:S01]  /*7500*/  DADD R12, R12, R18 ;  /* 0x000000000c0c7229 */ /* 0x000fe20000000012 */
[----:B------:R-:W-:Y:S02]  /*7510*/  PLOP3.LUT P0, PT, PT, PT, PT, 0x8, 0x80 ;  /* 0x000000000080781c */ /* 0x000fe40003f0e170 */
[----:B------:R-:W-:Y:S02]  /*7520*/  CS2R R10, SRZ ;  /* 0x00000000000a7805 */ /* 0x000fe4000001ff00 */
[----:B------:R-:W-:-:S06]  /*7530*/  LEA R8, R31, UR13, 0x3 ;  /* 0x0000000d1f087c11 */ /* 0x000fcc000f8e18ff */
[----:B------:R-:W-:Y:S05]  /*7540*/  @!P1 BRA `(.L_x_113) ;  /* 0x0000000800e49947 */ /* 0x000fea0003800000 */
[----:B------:R-:W-:Y:S01]  /*7550*/  CS2R R10, SRZ ;  /* 0x00000000000a7805 */ /* 0x000fe2000001ff00 */
[----:B------:R-:W-:Y:S01]  /*7560*/  IMAD.MOV.U32 R18, RZ, RZ, 0x0 ;  /* 0x00000000ff127424 */ /* 0x000fe200078e00ff */
[----:B------:R-:W-:Y:S01]  /*7570*/  MOV R28, 0x0 ;  /* 0x00000000001c7802 */ /* 0x000fe20000000f00 */
[----:B------:R-:W-:Y:S02]  /*7580*/  IMAD.MOV.U32 R19, RZ, RZ, 0x3ff00000 ;  /* 0x3ff00000ff137424 */ /* 0x000fe400078e00ff */
[----:B------:R-:W-:-:S07]  /*7590*/  IMAD.MOV.U32 R29, RZ, RZ, 0x3ff00000 ;  /* 0x3ff00000ff1d7424 */ /* 0x000fce00078e00ff */
.L_x_130:
[----:B0-----:R-:W-:-:S05]  /*75a0*/  LEA R9, R31, UR13, 0x3 ;  /* 0x0000000d1f097c11 */ /* 0x001fca000f8e18ff */
[----:B------:R-:W2:Y:S01]  /*75b0*/  LDL.64 R14, [R9+0x48] ;  /* 0x00004800090e7983 */ /* 0x000ea20000100a00 */
[----:B------:R-:W-:Y:S01]  /*75c0*/  BSSY.RECONVERGENT B4, `(.L_x_114) ;  /* 0x000006b000047945 */ /* 0x000fe20003800200 */
[----:B------:R-:W-:Y:S01]  /*75d0*/  DADD R20, -RZ, |R12| ;  /* 0x00000000ff147229 */ /* 0x000fe2000000050c */
[----:B------:R-:W-:Y:S01]  /*75e0*/  VIADD R31, R31, 0xffffffff ;  /* 0xffffffff1f1f7836 */ /* 0x000fe20000000000 */
[C---:B--2---:R-:W-:Y:S02]  /*75f0*/  DMUL R28, R14.reuse, R28 ;  /* 0x0000001c0e1c7228 */ /* 0x044fe40000000000 */
[----:B------:R-:W-:-:S06]  /*7600*/  DMUL R14, R14, R18 ;  /* 0x000000120e0e7228 */ /* 0x000fcc0000000000 */
[----:B------:R-:W-:-:S14]  /*7610*/  DSETP.GT.AND P1, PT, |R28|, |R12|, PT ;  /* 0x4000000c1c00722a */ /* 0x000fdc0003f24200 */
[----:B------:R-:W-:Y:S05]  /*7620*/  @!P1 BRA `(.L_x_115) ;  /* 0x0000000000cc9947 */ /* 0x000fea0003800000 */
[----:B------:R-:W-:Y:S01]  /*7630*/  DADD R16, -RZ, |R28| ;  /* 0x00000000ff107229 */ /* 0x000fe2000000051c */
[----:B------:R-:W-:Y:S01]  /*7640*/  IMAD.MOV.U32 R18, RZ, RZ, 0x1 ;  /* 0x00000001ff127424 */ /* 0x000fe200078e00ff */
[----:B------:R-:W-:Y:S01]  /*7650*/  FSETP.GEU.AND P2, PT, |R21|, 6.5827683646048100446e-37, PT ;  /* 0x036000001500780b */ /* 0x000fe20003f4e200 */
[----:B------:R-:W-:Y:S03]  /*7660*/  BSSY.RECONVERGENT B5, `(.L_x_116) ;  /* 0x0000013000057945 */ /* 0x000fe60003800200 */
[----:B------:R-:W0:Y:S02]  /*7670*/  MUFU.RCP64H R19, R17 ;  /* 0x0000001100137308 */ /* 0x000e240000001800 */
[----:B0-----:R-:W-:-:S08]  /*7680*/  DFMA R22, -|R28|, R18, 1 ;  /* 0x3ff000001c16742b */ /* 0x001fd00000000312 */
[----:B------:R-:W-:-:S08]  /*7690*/  DFMA R22, R22, R22, R22 ;  /* 0x000000161616722b */ /* 0x000fd00000000016 */
[----:B------:R-:W-:-:S08]  /*76a0*/  DFMA R22, R18, R22, R18 ;  /* 0x000000161216722b */ /* 0x000fd00000000012 */
[----:B------:R-:W-:-:S08]  /*76b0*/  DFMA R18, -|R28|, R22, 1 ;  /* 0x3ff000001c12742b */ /* 0x000fd00000000316 */
[----:B------:R-:W-:-:S08]  /*76c0*/  DFMA R18, R22, R18, R22 ;  /* 0x000000121612722b */ /* 0x000fd00000000016 */
[----:B------:R-:W-:-:S08]  /*76d0*/  DMUL R22, |R12|, R18 ;  /* 0x000000120c167228 */ /* 0x000fd00000000200 */
[----:B------:R-:W-:-:S08]  /*76e0*/  DFMA R24, -|R28|, R22, |R12| ;  /* 0x000000161c18722b */ /* 0x000fd0000000070c */
[----:B------:R-:W-:-:S10]  /*76f0*/  DFMA R18, R18, R24, R22 ;  /* 0x000000181212722b */ /* 0x000fd40000000016 */
[----:B------:R-:W-:-:S05]  /*7700*/  FFMA R0, RZ, R17, R19 ;  /* 0x00000011ff007223 */ /* 0x000fca0000000013 */
[----:B------:R-:W-:-:S13]  /*7710*/  FSETP.GT.AND P1, PT, |R0|, 1.469367938527859385e-39, PT ;  /* 0x001000000000780b */ /* 0x000fda0003f24200 */
[----:B------:R-:W-:Y:S05]  /*7720*/  @P1 BRA P2, `(.L_x_117) ;  /* 0x0000000000181947 */ /* 0x000fea0001000000 */
[----:B------:R-:W-:Y:S01]  /*7730*/  IMAD.MOV.U32 R22, RZ, RZ, R20 ;  /* 0x000000ffff167224 */ /* 0x000fe200078e0014 */
[----:B------:R-:W-:Y:S01]  /*7740*/  MOV R23, R21 ;  /* 0x0000001500177202 */ /* 0x000fe20000000f00 */
[----:B------:R-:W-:Y:S01]  /*7750*/  IMAD.MOV.U32 R20, RZ, RZ, R16 ;  /* 0x000000ffff147224 */ /* 0x000fe200078e0010 */
[----:B------:R-:W-:Y:S01]  /*7760*/  MOV R0, 0x7790 ;  /* 0x0000779000007802 */ /* 0x000fe20000000f00 */
[----:B------:R-:W-:-:S07]  /*7770*/  IMAD.MOV.U32 R21, RZ, RZ, R17 ;  /* 0x000000ffff157224 */ /* 0x000fce00078e0011 */
[----:B------:R-:W-:Y:S05]  /*7780*/  CALL.REL.NOINC `($__internal_1_$__cuda_sm20_div_rn_f64_full) ;  /* 0x0000002000707944 */ /* 0x000fea0003c00000 */
.L_x_117:
[----:B------:R-:W-:Y:S05]  /*7790*/  BSYNC.RECONVERGENT B5 ;  /* 0x0000000000057941 */ /* 0x000fea0003800200 */
.L_x_116:
        /* <DEDUP_REMOVED lines=25> */
.L_x_119:
[----:B------:R-:W-:Y:S05]  /*7930*/  BSYNC.RECONVERGENT B0 ;  /* 0x0000000000007941 */ /* 0x000fea0003800200 */
.L_x_118:
[----:B------:R-:W-:Y:S01]  /*7940*/  DMUL R16, |R28|, R32 ;  /* 0x000000201c107228 */ /* 0x000fe20000000200 */
[----:B------:R-:W-:Y:S10]  /*7950*/  BRA `(.L_x_120) ;  /* 0x0000000000c47947 */ /* 0x000ff40003800000 */
.L_x_115:
[----:B------:R-:W-:Y:S01]  /*7960*/  DSETP.NEU.AND P1, PT, R12, RZ, PT ;  /* 0x000000ff0c00722a */ /* 0x000fe20003f2d000 */
[----:B------:R-:W-:-:S13]  /*7970*/  CS2R R16, SRZ ;  /* 0x0000000000107805 */ /* 0x000fda000001ff00 */
[----:B------:R-:W-:Y:S05]  /*7980*/  @!P1 BRA `(.L_x_120) ;  /* 0x0000000000b89947 */ /* 0x000fea0003800000 */
[----:B------:R-:W0:Y:S01]  /*7990*/  MUFU.RCP64H R17, R21 ;  /* 0x0000001500117308 */ /* 0x000e220000001800 */
[----:B------:R-:W-:Y:S01]  /*79a0*/  IMAD.MOV.U32 R16, RZ, RZ, 0x1 ;  /* 0x00000001ff107424 */ /* 0x000fe200078e00ff */
[----:B------:R-:W-:Y:S05]  /*79b0*/  BSSY.RECONVERGENT B5, `(.L_x_121) ;  /* 0x0000010000057945 */ /* 0x000fea0003800200 */
[----:B0-----:R-:W-:-:S08]  /*79c0*/  DFMA R18, -|R12|, R16, 1 ;  /* 0x3ff000000c12742b */ /* 0x001fd00000000310 */
[----:B------:R-:W-:-:S08]  /*79d0*/  DFMA R18, R18, R18, R18 ;  /* 0x000000121212722b */ /* 0x000fd00000000012 */
[----:B------:R-:W-:-:S08]  /*79e0*/  DFMA R18, R16, R18, R16 ;  /* 0x000000121012722b */ /* 0x000fd00000000010 */
[----:B------:R-:W-:-:S08]  /*79f0*/  DFMA R16, -|R12|, R18, 1 ;  /* 0x3ff000000c10742b */ /* 0x000fd00000000312 */
[----:B------:R-:W-:-:S08]  /*7a00*/  DFMA R16, R18, R16, R18 ;  /* 0x000000101210722b */ /* 0x000fd00000000012 */
[----:B------:R-:W-:-:S08]  /*7a10*/  DMUL R18, |R28|, R16 ;  /* 0x000000101c127228 */ /* 0x000fd00000000200 */
[----:B------:R-:W-:-:S08]  /*7a20*/  DFMA R22, -|R12|, R18, |R28| ;  /* 0x000000120c16722b */ /* 0x000fd0000000071c */
[----:B------:R-:W-:Y:S02]  /*7a30*/  DFMA R18, R16, R22, R18 ;  /* 0x000000161012722b */ /* 0x000fe40000000012 */
[----:B------:R-:W-:-:S08]  /*7a40*/  DADD R22, -RZ, |R28| ;  /* 0x00000000ff167229 */ /* 0x000fd0000000051c */
[----:B------:R-:W-:Y:S02]  /*7a50*/  FFMA R0, RZ, R21, R19 ;  /* 0x00000015ff007223 */ /* 0x000fe40000000013 */
[----:B------:R-:W-:-:S03]  /*7a60*/  FSETP.GEU.AND P2, PT, |R23|, 6.5827683646048100446e-37, PT ;  /* 0x036000001700780b */ /* 0x000fc60003f4e200 */
[----:B------:R-:W-:-:S13]  /*7a70*/  FSETP.GT.AND P1, PT, |R0|, 1.469367938527859385e-39, PT ;  /* 0x001000000000780b */ /* 0x000fda0003f24200 */
[----:B------:R-:W-:Y:S05]  /*7a80*/  @P1 BRA P2, `(.L_x_122) ;  /* 0x0000000000081947 */ /* 0x000fea0001000000 */
[----:B------:R-:W-:-:S07]  /*7a90*/  MOV R0, 0x7ab0 ;  /* 0x00007ab000007802 */ /* 0x000fce0000000f00 */
[----:B------:R-:W-:Y:S05]  /*7aa0*/  CALL.REL.NOINC `($__internal_1_$__cuda_sm20_div_rn_f64_full) ;  /* 0x0000001c00a87944 */ /* 0x000fea0003c00000 */
.L_x_122:
[----:B------:R-:W-:Y:S05]  /*7ab0*/  BSYNC.RECONVERGENT B5 ;  /* 0x0000000000057941 */ /* 0x000fea0003800200 */
.L_x_121:
[----:B------:R-:W-:Y:S01]  /*7ac0*/  DFMA R24, R18, R18, 1 ;  /* 0x3ff000001218742b */ /* 0x000fe20000000012 */
[----:B------:R-:W-:Y:S01]  /*7ad0*/  MOV R26, 0x0 ;  /* 0x00000000001a7802 */ /* 0x000fe20000000f00 */
[----:B------:R-:W-:Y:S01]  /*7ae0*/  IMAD.MOV.U32 R27, RZ, RZ, 0x3fd80000 ;  /* 0x3fd80000ff1b7424 */ /* 0x000fe200078e00ff */
        /* <DEDUP_REMOVED lines=15> */
[----:B------:R-:W-:Y:S01]  /*7be0*/  IMAD.MOV.U32 R20, RZ, RZ, R16 ;  /* 0x000000ffff147224 */ /* 0x000fe200078e0010 */
[----:B------:R-:W-:Y:S01]  /*7bf0*/  MOV R23, R25 ;  /* 0x0000001900177202 */ /* 0x000fe20000000f00 */
[----:B------:R-:W-:Y:S01]  /*7c00*/  IMAD.MOV.U32 R0, RZ, RZ, R26 ;  /* 0x000000ffff007224 */ /* 0x000fe200078e001a */
[----:B------:R-:W-:-:S07]  /*7c10*/  MOV R16, 0x7c30 ;  /* 0x00007c3000107802 */ /* 0x000fce0000000f00 */
[----:B------:R-:W-:Y:S05]  /*7c20*/  CALL.REL.NOINC `($__internal_2_$__cuda_sm20_dsqrt_rn_f64_mediumpath_v1) ;  /* 0x0000002000d07944 */ /* 0x000fea0003c00000 */
[----:B------:R-:W-:Y:S02]  /*7c30*/  IMAD.MOV.U32 R32, RZ, RZ, R0 ;  /* 0x000000ffff207224 */ /* 0x000fe400078e0000 */
[----:B------:R-:W-:-:S07]  /*7c40*/  IMAD.MOV.U32 R33, RZ, RZ, R17 ;  /* 0x000000ffff217224 */ /* 0x000fce00078e0011 */
.L_x_124:
[----:B------:R-:W-:Y:S05]  /*7c50*/  BSYNC.RECONVERGENT B0 ;  /* 0x0000000000007941 */ /* 0x000fea0003800200 */
.L_x_123:
[----:B------:R-:W-:-:S11]  /*7c60*/  DMUL R16, |R12|, R32 ;  /* 0x000000200c107228 */ /* 0x000fd60000000200 */
.L_x_120:
[----:B------:R-:W-:Y:S05]  /*7c70*/  BSYNC.RECONVERGENT B4 ;  /* 0x0000000000047941 */ /* 0x000fea0003800200 */
.L_x_114:
[----:B------:R0:W-:Y:S01]  /*7c80*/  STL.64 [R9+0x50], R16 ;  /* 0x0000501009007387 */ /* 0x0001e20000100a00 */
[----:B------:R-:W-:-:S14]  /*7c90*/  DSETP.NEU.AND P1, PT, R16, RZ, PT ;  /* 0x000000ff1000722a */ /* 0x000fdc0003f2d000 */
[----:B0-----:R-:W-:Y:S05]  /*7ca0*/  @!P1 BRA `(.L_x_125) ;  /* 0x0000000000f89947 */ /* 0x001fea0003800000 */
[----:B------:R-:W0:Y:S01]  /*7cb0*/  MUFU.RCP64H R19, R17 ;  /* 0x0000001100137308 */ /* 0x000e220000001800 */
[----:B------:R-:W-:Y:S01]  /*7cc0*/  IMAD.MOV.U32 R18, RZ, RZ, 0x1 ;  /* 0x00000001ff127424 */ /* 0x000fe200078e00ff */
[----:B------:R-:W-:Y:S01]  /*7cd0*/  FSETP.GEU.AND P2, PT, |R29|, 6.5827683646048100446e-37, PT ;  /* 0x036000001d00780b */ /* 0x000fe20003f4e200 */
[----:B------:R-:W-:Y:S04]  /*7ce0*/  BSSY.RECONVERGENT B4, `(.L_x_126) ;  /* 0x0000014000047945 */ /* 0x000fe80003800200 */
[----:B0-----:R-:W-:-:S08]  /*7cf0*/  DFMA R20, R18, -R16, 1 ;  /* 0x3ff000001214742b */ /* 0x001fd00000000810 */
[----:B------:R-:W-:-:S08]  /*7d00*/  DFMA R20, R20, R20, R20 ;  /* 0x000000141414722b */ /* 0x000fd00000000014 */
[----:B------:R-:W-:-:S08]  /*7d10*/  DFMA R20, R18, R20, R18 ;  /* 0x000000141214722b */ /* 0x000fd00000000012 */
[----:B------:R-:W-:-:S08]  /*7d20*/  DFMA R18, R20, -R16, 1 ;  /* 0x3ff000001412742b */ /* 0x000fd00000000810 */
[----:B------:R-:W-:-:S08]  /*7d30*/  DFMA R18, R20, R18, R20 ;  /* 0x000000121412722b */ /* 0x000fd00000000014 */
[----:B------:R-:W-:-:S08]  /*7d40*/  DMUL R20, R28, R18 ;  /* 0x000000121c147228 */ /* 0x000fd00000000000 */
[----:B------:R-:W-:-:S08]  /*7d50*/  DFMA R22, R20, -R16, R28 ;  /* 0x800000101416722b */ /* 0x000fd0000000001c */
[----:B------:R-:W-:-:S10]  /*7d60*/  DFMA R20, R18, R22, R20 ;  /* 0x000000161214722b */ /* 0x000fd40000000014 */
[----:B------:R-:W-:-:S05]  /*7d70*/  FFMA R0, RZ, R17, R21 ;  /* 0x00000011ff007223 */ /* 0x000fca0000000015 */
[----:B------:R-:W-:-:S13]  /*7d80*/  FSETP.GT.AND P1, PT, |R0|, 1.469367938527859385e-39, PT ;  /* 0x001000000000780b */ /* 0x000fda0003f24200 */
[----:B------:R-:W-:Y:S05]  /*7d90*/  @P1 BRA P2, `(.L_x_127) ;  /* 0x0000000000201947 */ /* 0x000fea0001000000 */
[----:B------:R-:W-:Y:S01]  /*7da0*/  MOV R22, R28 ;  /* 0x0000001c00167202 */ /* 0x000fe20000000f00 */
[----:B------:R-:W-:Y:S01]  /*7db0*/  IMAD.MOV.U32 R23, RZ, RZ, R29 ;  /* 0x000000ffff177224 */ /* 0x000fe200078e001d */
[----:B------:R-:W-:Y:S01]  /*7dc0*/  MOV R0, 0x7e00 ;  /* 0x00007e0000007802 */ /* 0x000fe20000000f00 */
[----:B------:R-:W-:Y:S02]  /*7dd0*/  IMAD.MOV.U32 R20, RZ, RZ, R16 ;  /* 0x000000ffff147224 */ /* 0x000fe400078e0010 */
[----:B------:R-:W-:-:S07]  /*7de0*/  IMAD.MOV.U32 R21, RZ, RZ, R17 ;  /* 0x000000ffff157224 */ /* 0x000fce00078e0011 */
[----:B------:R-:W-:Y:S05]  /*7df0*/  CALL.REL.NOINC `($__internal_1_$__cuda_sm20_div_rn_f64_full) ;  /* 0x0000001800d47944 */ /* 0x000fea0003c00000 */
[----:B------:R-:W-:Y:S01]  /*7e00*/  IMAD.MOV.U32 R20, RZ, RZ, R18 ;  /* 0x000000ffff147224 */ /* 0x000fe200078e0012 */
[----:B------:R-:W-:-:S07]  /*7e10*/  MOV R21, R19 ;  /* 0x0000001300157202 */ /* 0x000fce0000000f00 */
.L_x_127:
[----:B------:R-:W-:Y:S05]  /*7e20*/  BSYNC.RECONVERGENT B4 ;  /* 0x0000000000047941 */ /* 0x000fea0003800200 */
.L_x_126:
[----:B------:R-:W0:Y:S01]  /*7e30*/  MUFU.RCP64H R19, R17 ;  /* 0x0000001100137308 */ /* 0x000e220000001800 */
[----:B------:R-:W-:Y:S01]  /*7e40*/  IMAD.MOV.U32 R18, RZ, RZ, 0x1 ;  /* 0x00000001ff127424 */ /* 0x000fe200078e00ff */
[----:B------:R-:W-:Y:S01]  /*7e50*/  FSETP.GEU.AND P2, PT, |R13|, 6.5827683646048100446e-37, PT ;  /* 0x036000000d00780b */ /* 0x000fe20003f4e200 */
[----:B------:R-:W-:Y:S01]  /*7e60*/  BSSY.RECONVERGENT B4, `(.L_x_128) ;  /* 0x0000014000047945 */ /* 0x000fe20003800200 */
[----:B------:R-:W-:Y:S02]  /*7e70*/  IMAD.MOV.U32 R28, RZ, RZ, R20 ;  /* 0x000000ffff1c7224 */ /* 0x000fe400078e0014 */
[----:B------:R-:W-:Y:S01]  /*7e80*/  IMAD.MOV.U32 R29, RZ, RZ, R21 ;  /* 0x000000ffff1d7224 */ /* 0x000fe200078e0015 */
        /* <DEDUP_REMOVED lines=17> */
.L_x_129:
[----:B------:R-:W-:Y:S05]  /*7fa0*/  BSYNC.RECONVERGENT B4 ;  /* 0x0000000000047941 */ /* 0x000fea0003800200 */
.L_x_128:
[----:B------:R-:W2:Y:S04]  /*7fb0*/  LDL.64 R12, [R9+0x28] ;  /* 0x00002800090c7983 */ /* 0x000ea80000100a00 */
[----:B------:R-:W3:Y:S01]  /*7fc0*/  LDL.64 R16, [R9+0x20] ;  /* 0x0000200009107983 */ /* 0x000ee20000100a00 */
[----:B------:R-:W-:Y:S01]  /*7fd0*/  ISETP.GT.AND P1, PT, R31, R4, PT ;  /* 0x000000041f00720c */ /* 0x000fe20003f24270 */
[----:B--2---:R-:W-:Y:S02]  /*7fe0*/  DADD R12, -R10, R12 ;  /* 0x000000000a0c7229 */ /* 0x004fe4000000010c */
[----:B------:R-:W-:-:S06]  /*7ff0*/  DADD R10, R18, R18 ;  /* 0x00000000120a7229 */ /* 0x000fcc0000000012 */
[----:B---3--:R-:W-:-:S08]  /*8000*/  DADD R16, -R12, R16 ;  /* 0x000000000c107229 */ /* 0x008fd00000000110 */
[----:B------:R-:W-:-:S08]  /*8010*/  DMUL R16, R28, R16 ;  /* 0x000000101c107228 */ /* 0x000fd00000000000 */
[----:B------:R-:W-:-:S08]  /*8020*/  DFMA R16, R14, R10, R16 ;  /* 0x0000000a0e10722b */ /* 0x000fd00000000010 */
[----:B------:R-:W-:-:S08]  /*8030*/  DMUL R10, R28, R16 ;  /* 0x000000101c0a7228 */ /* 0x000fd00000000000 */
[----:B------:R-:W-:Y:S02]  /*8040*/  DADD R20, R12, R10 ;  /* 0x000000000c147229 */ /* 0x000fe4000000000a */
[----:B------:R-:W-:-:S05]  /*8050*/  DFMA R12, R16, R18, -R14 ;  /* 0x00000012100c722b */ /* 0x000fca000000080e */
[----:B------:R0:W-:Y:S01]  /*8060*/  STL.64 [R9+0x28], R20 ;  /* 0x0000281409007387 */ /* 0x0001e20000100a00 */
[----:B------:R-:W-:Y:S05]  /*8070*/  @P1 BRA `(.L_x_130) ;  /* 0xfffffff400481947 */ /* 0x000fea000383ffff */
[----:B------:R-:W-:Y:S05]  /*8080*/  BRA `(.L_x_113) ;  /* 0x0000000000147947 */ /* 0x000fea0003800000 */
.L_x_125:
[----:B------:R-:W2:Y:S01]  /*8090*/  LDL.64 R14, [R9+0x28] ;  /* 0x00002800090e7983 */ /* 0x000ea20000100a00 */
[----:B------:R-:W-:Y:S01]  /*80a0*/  PLOP3.LUT P0, PT, PT, PT, PT, 0x80, 0x8 ;  /* 0x000000000008781c */ /* 0x000fe20003f0f070 */
[----:B--2---:R-:W-:-:S07]  /*80b0*/  DADD R14, -R10, R14 ;  /* 0x000000000a0e7229 */ /* 0x004fce000000010e */
[----:B------:R1:W-:Y:S04]  /*80c0*/  STL.64 [R9+0x28], R14 ;  /* 0x0000280e09007387 */ /* 0x0003e80000100a00 */
[----:B------:R1:W-:Y:S02]  /*80d0*/  STL.64 [R8+0x50], RZ ;  /* 0x000050ff08007387 */ /* 0x0003e40000100a00 */
.L_x_113:
[----:B------:R-:W-:Y:S05]  /*80e0*/  BSYNC.RECONVERGENT B3 ;  /* 0x0000000000037941 */ /* 0x000fea0003800200 */
.L_x_112:
[----:B------:R-:W-:Y:S01]  /*80f0*/  BSSY.RECONVERGENT B0, `(.L_x_131) ;  /* 0x0000008000007945 */ /* 0x000fe20003800200 */
[----:B------:R-:W-:-:S03]  /*8100*/  VIADD R7, R7, 0x1 ;  /* 0x0000000107077836 */ /* 0x000fc60000000000 */
[----:B------:R-:W-:Y:S05]  /*8110*/  @P0 BRA `(.L_x_132) ;  /* 0x0000000000140947 */ /* 0x000fea0003800000 */
[----:B-1----:R-:W2:Y:S04]  /*8120*/  LDL.64 R14, [R6+0x28] ;  /* 0x00002800060e7983 */ /* 0x002ea80000100a00 */
[----:B------:R3:W-:Y:S01]  /*8130*/  STL.64 [R6+0x50], R12 ;  /* 0x0000500c06007387 */ /* 0x0007e20000100a00 */
[----:B--2---:R-:W-:-:S07]  /*8140*/  DADD R14, R14, -R10 ;  /* 0x000000000e0e7229 */ /* 0x004fce000000080a */
[----:B------:R3:W-:Y:S04]  /*8150*/  STL.64 [R6+0x28], R14 ;  /* 0x0000280e06007387 */ /* 0x0007e80000100a00 */
[----:B------:R3:W-:Y:S02]  /*8160*/  STL.64 [R8+0x50], RZ ;  /* 0x000050ff08007387 */ /* 0x0007e40000100a00 */
.L_x_132:
[----:B------:R-:W-:Y:S05]  /*8170*/  BSYNC.RECONVERGENT B0 ;  /* 0x0000000000007941 */ /* 0x000fea0003800200 */
.L_x_131:
[----:B------:R-:W-:Y:S05]  /*8180*/  BRA `(.L_x_133) ;  /* 0xffffffe8006c7947 */ /* 0x000fea000383ffff */
.L_x_97:
[----:B------:R-:W-:Y:S05]  /*8190*/  BSYNC.RELIABLE B1 ;  /* 0x0000000000017941 */ /* 0x000fea0003800100 */
.L_x_93:
[----:B------:R-:W0:Y:S01]  /*81a0*/  LDCU UR4, c[0x0][0x390] ;  /* 0x00007200ff0477ac */ /* 0x000e220008000800 */
[----:B------:R-:W-:Y:S01]  /*81b0*/  MOV R4, R5 ;  /* 0x0000000500047202 */ /* 0x000fe20000000f00 */
[----:B0-----:R-:W-:-:S05]  /*81c0*/  IMAD.U32 R0, RZ, RZ, UR4 ;  /* 0x00000004ff007e24 */ /* 0x001fca000f8e00ff */
[----:B------:R-:W-:-:S13]  /*81d0*/  ISETP.NE.AND P0, PT, R5, R0, PT ;  /* 0x000000000500720c */ /* 0x000fda0003f05270 */
[----:B------:R-:W-:Y:S05]  /*81e0*/  @P0 BRA `(.L_x_134) ;  /* 0xffffffe800440947 */ /* 0x000fea000383ffff */
.L_x_92:
[----:B------:R-:W-:-:S13]  /*81f0*/  ISETP.GE.AND P0, PT, R0, 0x2, PT ;  /* 0x000000020000780c */ /* 0x000fda0003f06270 */
[----:B------:R-:W-:Y:S05]  /*8200*/  @!P0 BRA `(.L_x_98) ;  /* 0x0000000c00548947 */ /* 0x000fea0003800000 */
[----:B------:R-:W-:Y:S01]  /*8210*/  VIADD R0, R1, 0x68 ;  /* 0x0000006801007836 */ /* 0x000fe20000000000 */
[----:B--2---:R-:W-:Y:S01]  /*8220*/  PRMT R7, RZ, 0x7610, R7 ;  /* 0x00007610ff077816 */ /* 0x004fe20000000007 */
[----:B------:R-:W-:Y:S01]  /*8230*/  IMAD.MOV.U32 R6, RZ, RZ, RZ ;  /* 0x000000ffff067224 */ /* 0x000fe200078e00ff */
[----:B------:R-:W-:Y:S01]  /*8240*/  PRMT R8, RZ, 0x7610, R8 ;  /* 0x00007610ff087816 */ /* 0x000fe20000000008 */
[----:B------:R-:W1:Y:S01]  /*8250*/  LDCU.U16 UR4, c[0x0][0x390] ;  /* 0x00007200ff0477ac */ /* 0x000e620008000400 */
[----:B------:R-:W-:-:S05]  /*8260*/  NOP ;  /* 0x0000000000007918 */ /* 0x000fca0000000000 */
.L_x_140:
[----:B0-2---:R-:W0:Y:S01]  /*8270*/  LDC R5, c[0x0][0x390] ;  /* 0x0000e400ff057b82 */ /* 0x005e220000000800 */
[C---:B------:R-:W-:Y:S01]  /*8280*/  VIADD R10, R6.reuse, 0x1 ;  /* 0x00000001060a7836 */ /* 0x040fe20000000000 */
[----:B------:R-:W-:Y:S02]  /*8290*/  LEA R9, R6, UR13, 0x3 ;  /* 0x0000000d06097c11 */ /* 0x000fe4000f8e18ff */
[----:B-----5:R-:W-:Y:S02]  /*82a0*/  IADD3 R13, PT, PT, R3, -R6, RZ ;  /* 0x80000006030d7210 */ /* 0x020fe40007ffe0ff */
[----:B------:R-:W-:Y:S02]  /*82b0*/  ISETP.NE.AND P0, PT, R10, R3, PT ;  /* 0x000000030a00720c */ /* 0x000fe40003f05270 */
[----:B0-----:R-:W-:Y:S01]  /*82c0*/  IADD3 R4, PT, PT, -R6, -0x2, R5 ;  /* 0xfffffffe06047810 */ /* 0x001fe20007ffe105 */
[----:B------:R-:W-:Y:S02]  /*82d0*/  IMAD.MOV.U32 R5, RZ, RZ, R6 ;  /* 0x000000ffff057224 */ /* 0x000fe400078e0006 */
[----:B------:R-:W-:Y:S01]  /*82e0*/  IMAD.MOV.U32 R6, RZ, RZ, R10 ;  /* 0x000000ffff067224 */ /* 0x000fe200078e000a */
[----:B------:R-:W-:-:S13]  /*82f0*/  ISETP.GE.U32.AND P1, PT, R4, 0xf, PT ;  /* 0x0000000f0400780c */ /* 0x000fda0003f26070 */
[----:B------:R-:W-:Y:S05]  /*8300*/  @!P1 BRA `(.L_x_135) ;  /* 0x0000000400689947 */ /* 0x000fea0003800000 */
[----:B------:R-:W-:Y:S01]  /*8310*/  LOP3.LUT R12, R13, 0xfffffff0, RZ, 0xc0, !PT ;  /* 0xfffffff00d0c7812 */ /* 0x000fe200078ec0ff */
[----:B------:R-:W-:Y:S02]  /*8320*/  IMAD.MOV.U32 R10, RZ, RZ, R5 ;  /* 0x000000ffff0a7224 */ /* 0x000fe400078e0005 */
[----:B------:R-:W-:Y:S02]  /*8330*/  IMAD R11, R5, 0x8, R0 ;  /* 0x00000008050b7824 */ /* 0x000fe400078e0200 */
[----:B------:R-:W-:-:S07]  /*8340*/  IMAD.MOV R12, RZ, RZ, -R12 ;  /* 0x000000ffff0c7224 */ /* 0x000fce00078e0a0c */
.L_x_136:
[----:B------:R-:W2:Y:S04]  /*8350*/  LDL.64 R4, [R9+0x28] ;  /* 0x0000280009047983 */ /* 0x000ea80000100a00 */
[----:B------:R-:W2:Y:S02]  /*8360*/  LDL.64 R14, [R11+-0x38] ;  /* 0xffffc8000b0e7983 */ /* 0x000ea40000100a00 */
[----:B--2---:R-:W-:-:S14]  /*8370*/  DSETP.GT.AND P1, PT, R4, R14, PT ;  /* 0x0000000e0400722a */ /* 0x004fdc0003f24000 */
[----:B------:R-:W-:Y:S04]  /*8380*/  @P1 STL.64 [R9+0x28], R14 ;  /* 0x0000280e09001387 */ /* 0x000fe80000100a00 */
[----:B------:R0:W-:Y:S04]  /*8390*/  @P1 STL.64 [R11+-0x38], R4 ;  /* 0xffffc8040b001387 */ /* 0x0001e80000100a00 */
[----:B------:R-:W2:Y:S04]  /*83a0*/  LDL.64 R16, [R11+-0x30] ;  /* 0xffffd0000b107983 */ /* 0x000ea80000100a00 */
[----:B0-----:R-:W2:Y:S02]  /*83b0*/  @P1 LDL.64 R4, [R9+0x28] ;  /* 0x0000280009041983 */ /* 0x001ea40000100a00 */
        /* <DEDUP_REMOVED lines=28> */
[----:B------:R-:W2:Y:S04]  /*8580*/  LDL.64 R16, [R11] ;  /* 0x000000000b107983 */ /* 0x000ea80000100a00 */
[----:B0-----:R-:W2:Y:S02]  /*8590*/  @P1 LDL.64 R4, [R9+0x28] ;  /* 0x0000280009041983 */ /* 0x001ea40000100a00 */
[----:B--2---:R-:W-:-:S14]  /*85a0*/  DSETP.GT.AND P1, PT, R4, R16, PT ;  /* 0x000000100400722a */ /* 0x004fdc0003f24000 */
[----:B------:R-:W-:Y:S04]  /*85b0*/  @P1 STL.64 [R9+0x28], R16 ;  /* 0x0000281009001387 */ /* 0x000fe80000100a00 */
[----:B------:R0:W-:Y:S04]  /*85c0*/  @P1 STL.64 [R11], R4 ;  /* 0x000000040b001387 */ /* 0x0001e80000100a00 */
[----:B------:R-:W2:Y:S04]  /*85d0*/  LDL.64 R18, [R11+0x8] ;  /* 0x000008000b127983 */ /* 0x000ea80000100a00 */
[----:B0-----:R-:W2:Y:S02]  /*85e0*/  @P1 LDL.64 R4, [R9+0x28] ;  /* 0x0000280009041983 */ /* 0x001ea40000100a00 */
[----:B--2---:R-:W-:-:S14]  /*85f0*/  DSETP.GT.AND P1, PT, R4, R18, PT ;  /* 0x000000120400722a */ /* 0x004fdc0003f24000 */
[----:B------:R-:W-:Y:S04]  /*8600*/  @P1 STL.64 [R9+0x28], R18 ;  /* 0x0000281209001387 */ /* 0x000fe80000100a00 */
[----:B------:R0:W-:Y:S04]  /*8610*/  @P1 STL.64 [R11+0x8], R4 ;  /* 0x000008040b001387 */ /* 0x0001e80000100a00 */
        /* <DEDUP_REMOVED lines=31> */
[----:B0-----:R-:W2:Y:S01]  /*8810*/  @P1 LDL.64 R4, [R9+0x28] ;  /* 0x0000280009041983 */ /* 0x001ea20000100a00 */
[----:B------:R-:W-:Y:S01]  /*8820*/  VIADD R12, R12, 0x10 ;  /* 0x000000100c0c7836 */ /* 0x000fe20000000000 */
[----:B------:R-:W-:Y:S01]  /*8830*/  IADD3 R10, PT, PT, R10, 0x10, RZ ;  /* 0x000000100a0a7810 */ /* 0x000fe20007ffe0ff */
[----:B--2---:R-:W-:-:S14]  /*8840*/  DSETP.GT.AND P1, PT, R4, R14, PT ;  /* 0x0000000e0400722a */ /* 0x004fdc0003f24000 */
[----:B------:R-:W-:Y:S04]  /*8850*/  @P1 STL.64 [R9+0x28], R14 ;  /* 0x0000280e09001387 */ /* 0x000fe80000100a00 */
[----:B------:R0:W-:Y:S01]  /*8860*/  @P1 STL.64 [R11+0x40], R4 ;  /* 0x000040040b001387 */ /* 0x0001e20000100a00 */
[----:B------:R-:W-:Y:S01]  /*8870*/  ISETP.NE.AND P1, PT, R12, RZ, PT ;  /* 0x000000ff0c00720c */ /* 0x000fe20003f25270 */
[----:B0-----:R-:W-:-:S12]  /*8880*/  VIADD R11, R11, 0x80 ;  /* 0x000000800b0b7836 */ /* 0x001fd80000000000 */
[----:B------:R-:W-:Y:S05]  /*8890*/  @P1 BRA `(.L_x_136) ;  /* 0xfffffff800ac1947 */ /* 0x000fea000383ffff */
[----:B------:R-:W-:-:S07]  /*88a0*/  VIADD R10, R10, 0x1 ;  /* 0x000000010a0a7836 */ /* 0x000fce0000000000 */
.L_x_135:
[----:B------:R-:W-:-:S13]  /*88b0*/  LOP3.LUT P1, RZ, R13, 0xf, RZ, 0xc0, !PT ;  /* 0x0000000f0dff7812 */ /* 0x000fda000782c0ff */
[----:B------:R-:W-:Y:S05]  /*88c0*/  @!P1 BRA `(.L_x_137) ;  /* 0x0000000400989947 */ /* 0x000fea0003800000 */
[----:B------:R-:W-:-:S05]  /*88d0*/  LOP3.LUT R4, RZ, R8, RZ, 0x33, !PT ;  /* 0x00000008ff047212 */ /* 0x000fca00078e33ff */
[----:B-1----:R-:W-:-:S05]  /*88e0*/  VIADD R4, R4, UR4 ;  /* 0x0000000404047c36 */ /* 0x002fca0008000000 */
[----:B------:R-:W-:-:S04]  /*88f0*/  LOP3.LUT R4, R4, 0xf, RZ, 0xc0, !PT ;  /* 0x0000000f04047812 */ /* 0x000fc800078ec0ff */
[C---:B------:R-:W-:Y:S01]  /*8900*/  LOP3.LUT P1, RZ, R4.reuse, 0x7, RZ, 0xc0, !PT ;  /* 0x0000000704ff7812 */ /* 0x040fe2000782c0ff */
[----:B------:R-:W-:-:S05]  /*8910*/  VIADD R5, R4, 0xffffffff ;  /* 0xffffffff04057836 */ /* 0x000fca0000000000 */
[----:B------:R-:W-:-:S13]  /*8920*/  ISETP.GE.U32.AND P2, PT, R5, 0x7, PT ;  /* 0x000000070500780c */ /* 0x000fda0003f46070 */
[----:B------:R-:W-:Y:S05]  /*8930*/  @!P2 BRA `(.L_x_138) ;  /* 0x0000000000a8a947 */ /* 0x000fea0003800000 */
[----:B------:R-:W-:Y:S01]  /*8940*/  LEA R11, R10, UR6, 0x3 ;  /* 0x000000060a0b7c11 */ /* 0x000fe2000f8e18ff */
[----:B------:R-:W2:Y:S04]  /*8950*/  LDL.64 R4, [R9+0x28] ;  /* 0x0000280009047983 */ /* 0x000ea80000100a00 */
[----:B------:R-:W2:Y:S02]  /*8960*/  LDL.64 R12, [R11] ;  /* 0x000000000b0c7983 */ /* 0x000ea40000100a00 */
        /* <DEDUP_REMOVED lines=35> */
[----:B------:R-:W-:Y:S01]  /*8ba0*/  IADD3 R10, PT, PT, R10, 0x8, RZ ;  /* 0x000000080a0a7810 */ /* 0x000fe20007ffe0ff */
[----:B--2---:R-:W-:-:S14]  /*8bb0*/  DSETP.GT.AND P2, PT, R4, R14, PT ;  /* 0x0000000e0400722a */ /* 0x004fdc0003f44000 */
[----:B------:R0:W-:Y:S04]  /*8bc0*/  @P2 STL.64 [R9+0x28], R14 ;  /* 0x0000280e09002387 */ /* 0x0001e80000100a00 */
[----:B------:R0:W-:Y:S02]  /*8bd0*/  @P2 STL.64 [R11+0x38], R4 ;  /* 0x000038040b002387 */ /* 0x0001e40000100a00 */
.L_x_138:
[----:B------:R-:W-:Y:S05]  /*8be0*/  @!P1 BRA `(.L_x_137) ;  /* 0x0000000000d09947 */ /* 0x000fea0003800000 */
[----:B0-----:R-:W-:-:S05]  /*8bf0*/  LOP3.LUT R4, RZ, R7, RZ, 0x33, !PT ;  /* 0x00000007ff047212 */ /* 0x001fca00078e33ff */
[----:B------:R-:W-:-:S05]  /*8c00*/  VIADD R4, R4, UR4 ;  /* 0x0000000404047c36 */ /* 0x000fca0008000000 */
[----:B------:R-:W-:-:S04]  /*8c10*/  LOP3.LUT R4, R4, 0xffff, RZ, 0xc0, !PT ;  /* 0x0000ffff04047812 */ /* 0x000fc800078ec0ff */
[C---:B------:R-:W-:Y:S02]  /*8c20*/  LOP3.LUT R5, R4.reuse, 0x7, RZ, 0xc0, !PT ;  /* 0x0000000704057812 */ /* 0x040fe400078ec0ff */
[----:B------:R-:W-:-:S03]  /*8c30*/  LOP3.LUT R18, R4, 0x3, RZ, 0xc0, !PT ;  /* 0x0000000304127812 */ /* 0x000fc600078ec0ff */
[----:B------:R-:W-:Y:S01]  /*8c40*/  VIADD R5, R5, 0xffffffff ;  /* 0xffffffff05057836 */ /* 0x000fe20000000000 */
[----:B------:R-:W-:-:S04]  /*8c50*/  ISETP.NE.AND P1, PT, R18, RZ, PT ;  /* 0x000000ff1200720c */ /* 0x000fc80003f25270 */
        /* <DEDUP_REMOVED lines=21> */
[----:B--2---:R-:W-:-:S14]  /*8db0*/  DSETP.GT.AND P2, PT, R4, R12, PT ;  /* 0x0000000c0400722a */ /* 0x004fdc0003f44000 */
[----:B------:R0:W-:Y:S04]  /*8dc0*/  @P2 STL.64 [R9+0x28], R12 ;  /* 0x0000280c09002387 */ /* 0x0001e80000100a00 */
[----:B------:R0:W-:Y:S02]  /*8dd0*/  @P2 STL.64 [R11+0x18], R4 ;  /* 0x000018040b002387 */ /* 0x0001e40000100a00 */
.L_x_139:
[----:B------:R-:W-:Y:S05]  /*8de0*/  @!P1 BRA `(.L_x_137) ;  /* 0x0000000000509947 */ /* 0x000fea0003800000 */
[----:B0-----:R-:W-:Y:S01]  /*8df0*/  LEA R13, R10, UR6, 0x3 ;  /* 0x000000060a0d7c11 */ /* 0x001fe2000f8e18ff */
[----:B------:R-:W2:Y:S04]  /*8e00*/  LDL.64 R4, [R9+0x28] ;  /* 0x0000280009047983 */ /* 0x000ea80000100a00 */
[----:B------:R-:W2:Y:S02]  /*8e10*/  LDL.64 R10, [R13] ;  /* 0x000000000d0a7983 */ /* 0x000ea40000100a00 */
[----:B--2---:R-:W-:-:S14]  /*8e20*/  DSETP.GT.AND P1, PT, R4, R10, PT ;  /* 0x0000000a0400722a */ /* 0x004fdc0003f24000 */
[----:B------:R2:W-:Y:S04]  /*8e30*/  @P1 STL.64 [R9+0x28], R10 ;  /* 0x0000280a09001387 */ /* 0x0005e80000100a00 */
[----:B------:R2:W-:Y:S01]  /*8e40*/  @P1 STL.64 [R13], R4 ;  /* 0x000000040d001387 */ /* 0x0005e20000100a00 */
[----:B------:R-:W-:-:S13]  /*8e50*/  ISETP.NE.AND P1, PT, R18, 0x1, PT ;  /* 0x000000011200780c */ /* 0x000fda0003f25270 */
[----:B--2---:R-:W-:Y:S05]  /*8e60*/  @!P1 BRA `(.L_x_137) ;  /* 0x0000000000309947 */ /* 0x004fea0003800000 */
[----:B------:R-:W2:Y:S04]  /*8e70*/  LDL.64 R4, [R9+0x28] ;  /* 0x0000280009047983 */ /* 0x000ea80000100a00 */
[----:B------:R-:W2:Y:S02]  /*8e80*/  LDL.64 R10, [R13+0x8] ;  /* 0x000008000d0a7983 */ /* 0x000ea40000100a00 */
[----:B--2---:R-:W-:-:S14]  /*8e90*/  DSETP.GT.AND P1, PT, R4, R10, PT ;  /* 0x0000000a0400722a */ /* 0x004fdc0003f24000 */
[----:B------:R2:W-:Y:S04]  /*8ea0*/  @P1 STL.64 [R9+0x28], R10 ;  /* 0x0000280a09001387 */ /* 0x0005e80000100a00 */
[----:B------:R2:W-:Y:S01]  /*8eb0*/  @P1 STL.64 [R13+0x8], R4 ;  /* 0x000008040d001387 */ /* 0x0005e20000100a00 */
[----:B------:R-:W-:-:S13]  /*8ec0*/  ISETP.NE.AND P1, PT, R18, 0x2, PT ;  /* 0x000000021200780c */ /* 0x000fda0003f25270 */
[----:B--2---:R-:W-:Y:S05]  /*8ed0*/  @!P1 BRA `(.L_x_137) ;  /* 0x0000000000149947 */ /* 0x004fea0003800000 */
[----:B------:R-:W2:Y:S04]  /*8ee0*/  LDL.64 R4, [R9+0x28] ;  /* 0x0000280009047983 */ /* 0x000ea80000100a00 */
[----:B------:R-:W2:Y:S02]  /*8ef0*/  LDL.64 R10, [R13+0x10] ;  /* 0x000010000d0a7983 */ /* 0x000ea40000100a00 */
[----:B--2---:R-:W-:-:S14]  /*8f00*/  DSETP.GT.AND P1, PT, R4, R10, PT ;  /* 0x0000000a0400722a */ /* 0x004fdc0003f24000 */
[----:B------:R2:W-:Y:S04]  /*8f10*/  @P1 STL.64 [R9+0x28], R10 ;  /* 0x0000280a09001387 */ /* 0x0005e80000100a00 */
[----:B------:R2:W-:Y:S02]  /*8f20*/  @P1 STL.64 [R13+0x10], R4 ;  /* 0x000010040d001387 */ /* 0x0005e40000100a00 */
.L_x_137:
[----:B------:R-:W-:Y:S01]  /*8f30*/  VIADD R8, R8, 0x1 ;  /* 0x0000000108087836 */ /* 0x000fe20000000000 */
[----:B------:R-:W-:Y:S01]  /*8f40*/  IADD3 R7, PT, PT, R7, 0x1, RZ ;  /* 0x0000000107077810 */ /* 0x000fe20007ffe0ff */
[----:B------:R-:W-:Y:S06]  /*8f50*/  @P0 BRA `(.L_x_140) ;  /* 0xfffffff000c40947 */ /* 0x000fec000383ffff */
.L_x_98:
[----:B-1----:R-:W-:Y:S05]  /*8f60*/  BSYNC.RECONVERGENT B2 ;  /* 0x0000000000027941 */ /* 0x002fea0003800200 */
.L_x_91:
[----:B------:R-:W-:Y:S05]  /*8f70*/  WARPSYNC.ALL ;  /* 0x0000000000007948 */ /* 0x000fea0003800000 */
[----:B------:R-:W1:Y:S02]  /*8f80*/  LDCU UR12, c[0x0][0x390] ;  /* 0x00007200ff0c77ac */ /* 0x000e640008000800 */
[----:B-1----:R-:W-:-:S06]  /*8f90*/  UISETP.GE.AND UP0, UPT, UR12, 0x1, UPT ;  /* 0x000000010c00788c */ /* 0x002fcc000bf06270 */
[----:B------:R-:W-:-:S13]  /*8fa0*/  PLOP3.LUT P0, PT, PT, PT, UP0, 0x80, 0x8 ;  /* 0x000000000008781c */ /* 0x000fda0003f0f008 */
[----:B------:R-:W-:Y:S05]  /*8fb0*/  @!P0 EXIT ;  /* 0x000000000000894d */ /* 0x000fea0003800000 */
[----:B------:R-:W-:Y:S01]  /*8fc0*/  ISETP.GE.U32.AND P0, PT, R3, 0xf, PT ;  /* 0x0000000f0300780c */ /* 0x000fe20003f06070 */
[----:B------:R-:W-:Y:S02]  /*8fd0*/  ULOP3.LUT UR13, UR12, 0xf, URZ, 0xc0, !UPT ;  /* 0x0000000f0c0d7892 */ /* 0x000fe4000f8ec0ff */
[----:B------:R-:W-:Y:S01]  /*8fe0*/  IMAD R0, R2, UR12, RZ ;  /* 0x0000000c02007c24 */ /* 0x000fe2000f8e02ff */
[----:B------:R-:W-:-:S03]  /*8ff0*/  UMOV UR4, URZ ;  /* 0x000000ff00047c82 */ /* 0x000fc60008000000 */
[----:B------:R-:W-:-:S06]  /*9000*/  ISETP.NE.AND P1, PT, RZ, UR13, PT ;  /* 0x0000000dff007c0c */ /* 0x000fcc000bf25270 */
[----:B------:R-:W-:Y:S07]  /*9010*/  @!P0 BRA `(.L_x_141) ;  /* 0x0000000000bc8947 */ /* 0x000fee0003800000 */
[----:B------:R-:W1:Y:S01]  /*9020*/  LDCU.64 UR8, c[0x0][0x388] ;  /* 0x00007100ff0877ac */ /* 0x000e620008000a00 */
[----:B--2---:R-:W-:Y:S02]  /*9030*/  VIADD R7, R1, 0x68 ;  /* 0x0000006801077836 */ /* 0x004fe40000000000 */
[----:B------:R-:W-:Y:S01]  /*9040*/  IMAD.MOV.U32 R6, RZ, RZ, R0 ;  /* 0x000000ffff067224 */ /* 0x000fe200078e0000 */
[----:B------:R-:W-:Y:S02]  /*9050*/  ULOP3.LUT UR4, UR12, 0x7ffffff0, URZ, 0xc0, !UPT ;  /* 0x7ffffff00c047892 */ /* 0x000fe4000f8ec0ff */
[----:B-1----:R-:W-:Y:S02]  /*9060*/  UIADD3 UR5, UP0, UPT, UR8, 0x40, URZ ;  /* 0x0000004008057890 */ /* 0x002fe4000ff1e0ff */
[----:B------:R-:W-:Y:S02]  /*9070*/  UIADD3 UR8, UPT, UPT, -UR4, URZ, URZ ;  /* 0x000000ff04087290 */ /* 0x000fe4000fffe1ff */
[----:B------:R-:W-:-:S12]  /*9080*/  UIADD3.X UR7, UPT, UPT, URZ, UR9, URZ, UP0, !UPT ;  /* 0x00000009ff077290 */ /* 0x000fd800087fe4ff */
.L_x_142:
[----:B01----:R-:W2:Y:S04]  /*9090*/  LDL.64 R8, [R7+-0x40] ;  /* 0xffffc00007087983 */ /* 0x003ea80000100a00 */
[----:B------:R-:W3:Y:S01]  /*90a0*/  LDL.64 R10, [R7+-0x38] ;  /* 0xffffc800070a7983 */ /* 0x000ee20000100a00 */
[----:B------:R-:W-:Y:S02]  /*90b0*/  IMAD.U32 R4, RZ, RZ, UR5 ;  /* 0x00000005ff047e24 */ /* 0x000fe4000f8e00ff */
[----:B------:R-:W-:Y:S01]  /*90c0*/  IMAD.U32 R5, RZ, RZ, UR7 ;  /* 0x00000007ff057e24 */ /* 0x000fe2000f8e00ff */
[----:B------:R-:W4:Y:S01]  /*90d0*/  LDL.64 R2, [R7+-0x30] ;  /* 0xffffd00007027983 */ /* 0x000f220000100a00 */
[----:B------:R-:W-:-:S03]  /*90e0*/  IMAD.WIDE R4, R6, 0x8, R4 ;  /* 0x0000000806047825 */ /* 0x000fc600078e0204 */
[----:B-----5:R-:W4:Y:S04]  /*90f0*/  LDL.64 R12, [R7+-0x28] ;  /* 0xffffd800070c7983 */ /* 0x020f280000100a00 */
[----:B------:R-:W4:Y:S04]  /*9100*/  LDL.64 R14, [R7+-0x20] ;  /* 0xffffe000070e7983 */ /* 0x000f280000100a00 */
[----:B------:R-:W4:Y:S04]  /*9110*/  LDL.64 R16, [R7+-0x18] ;  /* 0xffffe80007107983 */ /* 0x000f280000100a00 */
[----:B------:R-:W4:Y:S04]  /*9120*/  LDL.64 R18, [R7+-0x10] ;  /* 0xfffff00007127983 */ /* 0x000f280000100a00 */
[----:B------:R-:W4:Y:S04]  /*9130*/  LDL.64 R20, [R7+-0x8] ;  /* 0xfffff80007147983 */ /* 0x000f280000100a00 */
[----:B------:R-:W4:Y:S04]  /*9140*/  LDL.64 R22, [R7] ;  /* 0x0000000007167983 */ /* 0x000f280000100a00 */
[----:B------:R-:W4:Y:S04]  /*9150*/  LDL.64 R24, [R7+0x8] ;  /* 0x0000080007187983 */ /* 0x000f280000100a00 */
[----:B------:R-:W4:Y:S04]  /*9160*/  LDL.64 R26, [R7+0x10] ;  /* 0x00001000071a7983 */ /* 0x000f280000100a00 */
[----:B------:R-:W4:Y:S04]  /*9170*/  LDL.64 R28, [R7+0x18] ;  /* 0x00001800071c7983 */ /* 0x000f280000100a00 */
[----:B------:R-:W4:Y:S04]  /*9180*/  LDL.64 R30, [R7+0x30] ;  /* 0x00003000071e7983 */ /* 0x000f280000100a00 */
[----:B------:R-:W4:Y:S04]  /*9190*/  LDL.64 R32, [R7+0x38] ;  /* 0x0000380007207983 */ /* 0x000f280000100a00 */
[----:B--2---:R0:W-:Y:S04]  /*91a0*/  STG.E.64 desc[UR10][R4.64+-0x40], R8 ;  /* 0xffffc00804007986 */ /* 0x0041e8000c101b0a */
[----:B---3--:R1:W-:Y:S04]  /*91b0*/  STG.E.64 desc[UR10][R4.64+-0x38], R10 ;  /* 0xffffc80a04007986 */ /* 0x0083e8000c101b0a */
[----:B0-----:R-:W2:Y:S04]  /*91c0*/  LDL.64 R8, [R7+0x20] ;  /* 0x0000200007087983 */ /* 0x001ea80000100a00 */
[----:B-1----:R0:W3:Y:S04]  /*91d0*/  LDL.64 R10, [R7+0x28] ;  /* 0x00002800070a7983 */ /* 0x0020e80000100a00 */
[----:B----4-:R1:W-:Y:S04]  /*91e0*/  STG.E.64 desc[UR10][R4.64+-0x30], R2 ;  /* 0xffffd00204007986 */ /* 0x0103e8000c101b0a */
[----:B------:R1:W-:Y:S04]  /*91f0*/  STG.E.64 desc[UR10][R4.64+-0x28], R12 ;  /* 0xffffd80c04007986 */ /* 0x0003e8000c101b0a */
        /* <DEDUP_REMOVED lines=9> */
[----:B------:R1:W-:Y:S01]  /*9290*/  STG.E.64 desc[UR10][R4.64+0x38], R32 ;  /* 0x0000382004007986 */ /* 0x0003e2000c101b0a */
[----:B------:R-:W-:-:S04]  /*92a0*/  UIADD3 UR8, UPT, UPT, UR8, 0x10, URZ ;  /* 0x0000001008087890 */ /* 0x000fc8000fffe0ff */
[----:B------:R-:W-:Y:S01]  /*92b0*/  UISETP.NE.AND UP0, UPT, UR8, URZ, UPT ;  /* 0x000000ff0800728c */ /* 0x000fe2000bf05270 */
[----:B0-----:R-:W-:Y:S01]  /*92c0*/  IADD3 R7, PT, PT, R7, 0x80, RZ ;  /* 0x0000008007077810 */ /* 0x001fe20007ffe0ff */
[----:B------:R-:W-:Y:S01]  /*92d0*/  VIADD R6, R6, 0x10 ;  /* 0x0000001006067836 */ /* 0x000fe20000000000 */
[----:B--2---:R1:W-:Y:S04]  /*92e0*/  STG.E.64 desc[UR10][R4.64+0x20], R8 ;  /* 0x0000200804007986 */ /* 0x0043e8000c101b0a */
[----:B---3--:R1:W-:Y:S02]  /*92f0*/  STG.E.64 desc[UR10][R4.64+0x28], R10 ;  /* 0x0000280a04007986 */ /* 0x0083e4000c101b0a */
[----:B------:R-:W-:Y:S05]  /*9300*/  BRA.U UP0, `(.L_x_142) ;  /* 0xfffffffd00607547 */ /* 0x000fea000b83ffff */
.L_x_141:
[----:B------:R-:W-:Y:S05]  /*9310*/  @!P1 EXIT ;  /* 0x000000000000994d */ /* 0x000fea0003800000 */
[----:B------:R-:W-:Y:S02]  /*9320*/  UISETP.GE.U32.AND UP0, UPT, UR13, 0x8, UPT ;  /* 0x000000080d00788c */ /* 0x000fe4000bf06070 */
[----:B------:R-:W-:-:S06]  /*9330*/  ULOP3.LUT UR7, UR12, 0x7, URZ, 0xc0, !UPT ;  /* 0x000000070c077892 */ /* 0x000fcc000f8ec0ff */
[----:B------:R-:W-:Y:S01]  /*9340*/  ISETP.NE.AND P0, PT, RZ, UR7, PT ;  /* 0x00000007ff007c0c */ /* 0x000fe2000bf05270 */
[----:B------:R-:W-:-:S12]  /*9350*/  BRA.U !UP0, `(.L_x_143) ;  /* 0x0000000108547547 */ /* 0x000fd8000b800000 */
[----:B------:R-:W-:Y:S01]  /*9360*/  ULEA UR5, UR4, UR6, 0x3 ;  /* 0x0000000604057291 */ /* 0x000fe2000f8e18ff */
[----:B012---:R-:W0:Y:S08]  /*9370*/  LDC.64 R4, c[0x0][0x388] ;  /* 0x0000e200ff047b82 */ /* 0x007e300000000a00 */
[----:B------:R-:W2:Y:S04]  /*9380*/  LDL.64 R2, [UR5] ;  /* 0x00000005ff027983 */ /* 0x000ea80008100a00 */
[----:B------:R-:W3:Y:S04]  /*9390*/  LDL.64 R6, [UR5+0x8] ;  /* 0x00000805ff067983 */ /* 0x000ee80008100a00 */
[----:B------:R-:W4:Y:S04]  /*93a0*/  LDL.64 R8, [UR5+0x10] ;  /* 0x00001005ff087983 */ /* 0x000f280008100a00 */
[----:B------:R-:W4:Y:S04]  /*93b0*/  LDL.64 R10, [UR5+0x18] ;  /* 0x00001805ff0a7983 */ /* 0x000f280008100a00 */
[----:B-----5:R-:W4:Y:S04]  /*93c0*/  LDL.64 R12, [UR5+0x20] ;  /* 0x00002005ff0c7983 */ /* 0x020f280008100a00 */
[----:B------:R-:W4:Y:S04]  /*93d0*/  LDL.64 R14, [UR5+0x28] ;  /* 0x00002805ff0e7983 */ /* 0x000f280008100a00 */
[----:B------:R-:W4:Y:S04]  /*93e0*/  LDL.64 R16, [UR5+0x30] ;  /* 0x00003005ff107983 */ /* 0x000f280008100a00 */
[----:B------:R-:W4:Y:S01]  /*93f0*/  LDL.64 R18, [UR5+0x38] ;  /* 0x00003805ff127983 */ /* 0x000f220008100a00 */
[----:B------:R-:W-:Y:S01]  /*9400*/  VIADD R21, R0, UR4 ;  /* 0x0000000400157c36 */ /* 0x000fe20008000000 */
[----:B------:R-:W-:-:S03]  /*9410*/  UIADD3 UR4, UPT, UPT, UR4, 0x8, URZ ;  /* 0x0000000804047890 */ /* 0x000fc6000fffe0ff */
[----:B0-----:R-:W-:-:S05]  /*9420*/  IMAD.WIDE R4, R21, 0x8, R4 ;  /* 0x0000000815047825 */ /* 0x001fca00078e0204 */
[----:B--2---:R0:W-:Y:S04]  /*9430*/  STG.E.64 desc[UR10][R4.64], R2 ;  /* 0x0000000204007986 */ /* 0x0041e8000c101b0a */
[----:B---3--:R0:W-:Y:S04]  /*9440*/  STG.E.64 desc[UR10][R4.64+0x8], R6 ;  /* 0x0000080604007986 */ /* 0x0081e8000c101b0a */
[----:B----4-:R0:W-:Y:S04]  /*9450*/  STG.E.64 desc[UR10][R4.64+0x10], R8 ;  /* 0x0000100804007986 */ /* 0x0101e8000c101b0a */
[----:B------:R0:W-:Y:S04]  /*9460*/  STG.E.64 desc[UR10][R4.64+0x18], R10 ;  /* 0x0000180a04007986 */ /* 0x0001e8000c101b0a */
[----:B------:R0:W-:Y:S04]  /*9470*/  STG.E.64 desc[UR10][R4.64+0x20], R12 ;  /* 0x0000200c04007986 */ /* 0x0001e8000c101b0a */
[----:B------:R0:W-:Y:S04]  /*9480*/  STG.E.64 desc[UR10][R4.64+0x28], R14 ;  /* 0x0000280e04007986 */ /* 0x0001e8000c101b0a */
[----:B------:R0:W-:Y:S04]  /*9490*/  STG.E.64 desc[UR10][R4.64+0x30], R16 ;  /* 0x0000301004007986 */ /* 0x0001e8000c101b0a */
[----:B------:R0:W-:Y:S02]  /*94a0*/  STG.E.64 desc[UR10][R4.64+0x38], R18 ;  /* 0x0000381204007986 */ /* 0x0001e4000c101b0a */
.L_x_143:
        /* <DEDUP_REMOVED lines=10> */
[----:B------:R-:W4:Y:S01]  /*9550*/  LDL.64 R10, [UR7+0x18] ;  /* 0x00001807ff0a7983 */ /* 0x000f220008100a00 */
[----:B-----5:R-:W-:Y:S01]  /*9560*/  VIADD R13, R0, UR4 ;  /* 0x00000004000d7c36 */ /* 0x020fe20008000000 */
[----:B------:R-:W-:-:S03]  /*9570*/  UIADD3 UR4, UPT, UPT, UR4, 0x4, URZ ;  /* 0x0000000404047890 */ /* 0x000fc6000fffe0ff */
[----:B0-----:R-:W-:-:S05]  /*9580*/  IMAD.WIDE R4, R13, 0x8, R4 ;  /* 0x000000080d047825 */ /* 0x001fca00078e0204 */
[----:B--2---:R0:W-:Y:S04]  /*9590*/  STG.E.64 desc[UR10][R4.64], R2 ;  /* 0x0000000204007986 */ /* 0x0041e8000c101b0a */
[----:B---3--:R0:W-:Y:S04]  /*95a0*/  STG.E.64 desc[UR10][R4.64+0x8], R6 ;  /* 0x0000080604007986 */ /* 0x0081e8000c101b0a */
[----:B----4-:R0:W-:Y:S04]  /*95b0*/  STG.E.64 desc[UR10][R4.64+0x10], R8 ;  /* 0x0000100804007986 */ /* 0x0101e8000c101b0a */
[----:B------:R0:W-:Y:S02]  /*95c0*/  STG.E.64 desc[UR10][R4.64+0x18], R10 ;  /* 0x0000180a04007986 */ /* 0x0001e4000c101b0a */
.L_x_144:
[----:B------:R-:W-:Y:S05]  /*95d0*/  @!P0 EXIT ;  /* 0x000000000000894d */ /* 0x000fea0003800000 */
[----:B0-2---:R-:W0:Y:S01]  /*95e0*/  LDC.64 R6, c[0x0][0x388] ;  /* 0x0000e200ff067b82 */ /* 0x005e220000000a00 */
[----:B-1----:R-:W-:Y:S01]  /*95f0*/  VIADD R9, R0, UR4 ;  /* 0x0000000400097c36 */ /* 0x002fe20008000000 */
[----:B------:R-:W-:Y:S02]  /*9600*/  UIMAD UR7, UR4, 0x8, UR6 ;  /* 0x00000008040778a4 */ /* 0x000fe4000f8e0206 */
[----:B------:R-:W-:-:S12]  /*9610*/  UIADD3 UR5, UPT, UPT, -UR5, URZ, URZ ;  /* 0x000000ff05057290 */ /* 0x000fd8000fffe1ff */
.L_x_145:
[----:B-1----:R-:W2:Y:S01]  /*9620*/  LDL.64 R4, [UR7] ;  /* 0x00000007ff047983 */ /* 0x002ea20008100a00 */
[C---:B0-----:R-:W-:Y:S01]  /*9630*/  IMAD.WIDE R2, R9.reuse, 0x8, R6 ;  /* 0x0000000809027825 */ /* 0x041fe200078e0206 */
[----:B------:R-:W-:Y:S01]  /*9640*/  UIADD3 UR5, UPT, UPT, UR5, 0x1, URZ ;  /* 0x0000000105057890 */ /* 0x000fe2000fffe0ff */
[----:B------:R-:W-:Y:S01]  /*9650*/  IADD3 R9, PT, PT, R9, 0x1, RZ ;  /* 0x0000000109097810 */ /* 0x000fe20007ffe0ff */
[----:B------:R-:W-:Y:S02]  /*9660*/  UIADD3 UR7, UPT, UPT, UR7, 0x8, URZ ;  /* 0x0000000807077890 */ /* 0x000fe4000fffe0ff */
[----:B------:R-:W-:Y:S01]  /*9670*/  UISETP.NE.AND UP0, UPT, UR5, URZ, UPT ;  /* 0x000000ff0500728c */ /* 0x000fe2000bf05270 */
[----:B--2---:R1:W-:Y:S08]  /*9680*/  STG.E.64 desc[UR10][R2.64], R4 ;  /* 0x0000000402007986 */ /* 0x0043f0000c101b0a */
[----:B------:R-:W-:Y:S05]  /*9690*/  BRA.U UP0, `(.L_x_145) ;  /* 0xfffffffd00e07547 */ /* 0x000fea000b83ffff */
[----:B------:R-:W-:Y:S05]  /*96a0*/  EXIT ;  /* 0x000000000000794d */ /* 0x000fea0003800000 */
        .weak           $__internal_0_$__cuda_sm20_dblrcp_rn_slowpath_v3
        .type           $__internal_0_$__cuda_sm20_dblrcp_rn_slowpath_v3,@function
        .size           $__internal_0_$__cuda_sm20_dblrcp_rn_slowpath_v3,($__internal_1_$__cuda_sm20_div_rn_f64_full - $__internal_0_$__cuda_sm20_dblrcp_rn_slowpath_v3)
$__internal_0_$__cuda_sm20_dblrcp_rn_slowpath_v3:
[----:B------:R-:W-:Y:S01]  /*96b0*/  DSETP.GTU.AND P0, PT, |R14|, +INF , PT ;  /* 0x7ff000000e00742a */ /* 0x000fe20003f0c200 */
[----:B------:R-:W-:-:S13]  /*96c0*/  BSSY.RECONVERGENT B4, `(.L_x_146) ;  /* 0x0000023000047945 */ /* 0x000fda0003800200 */
[----:B------:R-:W-:Y:S05]  /*96d0*/  @P0 BRA `(.L_x_147) ;  /* 0x00000000007c0947 */ /* 0x000fea0003800000 */
[----:B------:R-:W-:-:S05]  /*96e0*/  LOP3.LUT R19, R15, 0x7fffffff, RZ, 0xc0, !PT ;  /* 0x7fffffff0f137812 */ /* 0x000fca00078ec0ff */
[----:B------:R-:W-:-:S05]  /*96f0*/  VIADD R16, R19, 0xffffffff ;  /* 0xffffffff13107836 */ /* 0x000fca0000000000 */
[----:B------:R-:W-:-:S13]  /*9700*/  ISETP.GE.U32.AND P0, PT, R16, 0x7fefffff, PT ;  /* 0x7fefffff1000780c */ /* 0x000fda0003f06070 */
[----:B------:R-:W-:Y:S01]  /*9710*/  @P0 LOP3.LUT R17, R15, 0x7ff00000, RZ, 0x3c, !PT ;  /* 0x7ff000000f110812 */ /* 0x000fe200078e3cff */
[----:B------:R-:W-:Y:S01]  /*9720*/  @P0 IMAD.MOV.U32 R16, RZ, RZ, RZ ;  /* 0x000000ffff100224 */ /* 0x000fe200078e00ff */
[----:B------:R-:W-:Y:S06]  /*9730*/  @P0 BRA `(.L_x_148) ;  /* 0x00000000006c0947 */ /* 0x000fec0003800000 */
[----:B------:R-:W-:-:S13]  /*9740*/  ISETP.GE.U32.AND P0, PT, R19, 0x1000001, PT ;  /* 0x010000011300780c */ /* 0x000fda0003f06070 */
[----:B------:R-:W-:Y:S05]  /*9750*/  @!P0 BRA `(.L_x_149) ;  /* 0x0000000000348947 */ /* 0x000fea0003800000 */
[----:B------:R-:W-:Y:S02]  /*9760*/  VIADD R17, R15, 0xc0200000 ;  /* 0xc02000000f117836 */ /* 0x000fe40000000000 */
[----:B------:R-:W-:Y:S02]  /*9770*/  IMAD.MOV.U32 R16, RZ, RZ, R14 ;  /* 0x000000ffff107224 */ /* 0x000fe400078e000e */
[----:B------:R-:W0:Y:S04]  /*9780*/  MUFU.RCP64H R19, R17 ;  /* 0x0000001100137308 */ /* 0x000e280000001800 */
[----:B0-----:R-:W-:-:S08]  /*9790*/  DFMA R20, -R16, R18, 1 ;  /* 0x3ff000001014742b */ /* 0x001fd00000000112 */
[----:B------:R-:W-:-:S08]  /*97a0*/  DFMA R20, R20, R20, R20 ;  /* 0x000000141414722b */ /* 0x000fd00000000014 */
[----:B------:R-:W-:-:S08]  /*97b0*/  DFMA R20, R18, R20, R18 ;  /* 0x000000141214722b */ /* 0x000fd00000000012 */
[----:B------:R-:W-:-:S08]  /*97c0*/  DFMA R18, -R16, R20, 1 ;  /* 0x3ff000001012742b */ /* 0x000fd00000000114 */
[----:B------:R-:W-:-:S08]  /*97d0*/  DFMA R18, R20, R18, R20 ;  /* 0x000000121412722b */ /* 0x000fd00000000014 */
[----:B------:R-:W-:-:S08]  /*97e0*/  DMUL R18, R18, 2.2250738585072013831e-308 ;  /* 0x0010000012127828 */ /* 0x000fd00000000000 */
[----:B------:R-:W-:-:S08]  /*97f0*/  DFMA R14, -R14, R18, 1 ;  /* 0x3ff000000e0e742b */ /* 0x000fd00000000112 */
[----:B------:R-:W-:-:S08]  /*9800*/  DFMA R14, R14, R14, R14 ;  /* 0x0000000e0e0e722b */ /* 0x000fd0000000000e */
[----:B------:R-:W-:Y:S01]  /*9810*/  DFMA R16, R18, R14, R18 ;  /* 0x0000000e1210722b */ /* 0x000fe20000000012 */
[----:B------:R-:W-:Y:S10]  /*9820*/  BRA `(.L_x_148) ;  /* 0x0000000000307947 */ /* 0x000ff40003800000 */
.L_x_149:
[----:B------:R-:W-:Y:S01]  /*9830*/  DMUL R14, R14, 8.11296384146066816958e+31 ;  /* 0x469000000e0e7828 */ /* 0x000fe20000000000 */
[----:B------:R-:W-:-:S05]  /*9840*/  MOV R16, R18 ;  /* 0x0000001200107202 */ /* 0x000fca0000000f00 */
[----:B------:R-:W0:Y:S02]  /*9850*/  MUFU.RCP64H R17, R15 ;  /* 0x0000000f00117308 */ /* 0x000e240000001800 */
[----:B0-----:R-:W-:-:S08]  /*9860*/  DFMA R18, -R14, R16, 1 ;  /* 0x3ff000000e12742b */ /* 0x001fd00000000110 */
[----:B------:R-:W-:-:S08]  /*9870*/  DFMA R18, R18, R18, R18 ;  /* 0x000000121212722b */ /* 0x000fd00000000012 */
[----:B------:R-:W-:-:S08]  /*9880*/  DFMA R18, R16, R18, R16 ;  /* 0x000000121012722b */ /* 0x000fd00000000010 */
[----:B------:R-:W-:-:S08]  /*9890*/  DFMA R16, -R14, R18, 1 ;  /* 0x3ff000000e10742b */ /* 0x000fd00000000112 */
[----:B------:R-:W-:-:S08]  /*98a0*/  DFMA R16, R18, R16, R18 ;  /* 0x000000101210722b */ /* 0x000fd00000000012 */
[----:B------:R-:W-:Y:S01]  /*98b0*/  DMUL R16, R16, 8.11296384146066816958e+31 ;  /* 0x4690000010107828 */ /* 0x000fe20000000000 */
[----:B------:R-:W-:Y:S10]  /*98c0*/  BRA `(.L_x_148) ;  /* 0x0000000000087947 */ /* 0x000ff40003800000 */
.L_x_147:
[----:B------:R-:W-:Y:S01]  /*98d0*/  LOP3.LUT R17, R15, 0x80000, RZ, 0xfc, !PT ;  /* 0x000800000f117812 */ /* 0x000fe200078efcff */
[----:B------:R-:W-:-:S07]  /*98e0*/  IMAD.MOV.U32 R16, RZ, RZ, R14 ;  /* 0x000000ffff107224 */ /* 0x000fce00078e000e */
.L_x_148:
[----:B------:R-:W-:Y:S05]  /*98f0*/  BSYNC.RECONVERGENT B4 ;  /* 0x0000000000047941 */ /* 0x000fea0003800200 */
.L_x_146:
[----:B------:R-:W-:Y:S01]  /*9900*/  IMAD.MOV.U32 R14, RZ, RZ, R0 ;  /* 0x000000ffff0e7224 */ /* 0x000fe200078e0000 */
[----:B------:R-:W-:Y:S01]  /*9910*/  MOV R15, 0x0 ;  /* 0x00000000000f7802 */ /* 0x000fe20000000f00 */
[----:B------:R-:W-:Y:S02]  /*9920*/  IMAD.MOV.U32 R18, RZ, RZ, R16 ;  /* 0x000000ffff127224 */ /* 0x000fe400078e0010 */
[----:B------:R-:W-:Y:S01]  /*9930*/  IMAD.MOV.U32 R19, RZ, RZ, R17 ;  /* 0x000000ffff137224 */ /* 0x000fe200078e0011 */
[----:B------:R-:W-:Y:S06]  /*9940*/  RET.REL.NODEC R14 `(_Z13eigstm_kernelPKdPdii) ;  /* 0xffffff640eac7950 */ /* 0x000fec0003c3ffff */
        .weak           $__internal_1_$__cuda_sm20_div_rn_f64_full
        .type           $__internal_1_$__cuda_sm20_div_rn_f64_full,@function
        .size           $__internal_1_$__cuda_sm20_div_rn_f64_full,($__internal_2_$__cuda_sm20_dsqrt_rn_f64_mediumpath_v1 - $__internal_1_$__cuda_sm20_div_rn_f64_full)
$__internal_1_$__cuda_sm20_div_rn_f64_full:
[C---:B------:R-:W-:Y:S01]  /*9950*/  FSETP.GEU.AND P1, PT, |R21|.reuse, 1.469367938527859385e-39, PT ;  /* 0x001000001500780b */ /* 0x040fe20003f2e200 */
[----:B------:R-:W-:Y:S01]  /*9960*/  IMAD.MOV.U32 R36, RZ, RZ, 0x1 ;  /* 0x00000001ff247424 */ /* 0x000fe200078e00ff */
[----:B------:R-:W-:Y:S01]  /*9970*/  LOP3.LUT R18, R21, 0x800fffff, RZ, 0xc0, !PT ;  /* 0x800fffff15127812 */ /* 0x000fe200078ec0ff */
[----:B------:R-:W-:Y:S01]  /*9980*/  IMAD.MOV.U32 R32, RZ, RZ, 0x1ca00000 ;  /* 0x1ca00000ff207424 */ /* 0x000fe200078e00ff */
[C---:B------:R-:W-:Y:S01]  /*9990*/  FSETP.GEU.AND P3, PT, |R23|.reuse, 1.469367938527859385e-39, PT ;  /* 0x001000001700780b */ /* 0x040fe20003f6e200 */
[----:B------:R-:W-:Y:S01]  /*99a0*/  BSSY.RECONVERGENT B0, `(.L_x_150) ;  /* 0x0000057000007945 */ /* 0x000fe20003800200 */
[----:B------:R-:W-:Y:S01]  /*99b0*/  LOP3.LUT R19, R18, 0x3ff00000, RZ, 0xfc, !PT ;  /* 0x3ff0000012137812 */ /* 0x000fe200078efcff */
[----:B------:R-:W-:Y:S01]  /*99c0*/  IMAD.MOV.U32 R18, RZ, RZ, R20 ;  /* 0x000000ffff127224 */ /* 0x000fe200078e0014 */
[----:B------:R-:W-:Y:S02]  /*99d0*/  LOP3.LUT R30, R23, 0x7ff00000, RZ, 0xc0, !PT ;  /* 0x7ff00000171e7812 */ /* 0x000fe400078ec0ff */
[----:B------:R-:W-:-:S03]  /*99e0*/  LOP3.LUT R34, R21, 0x7ff00000, RZ, 0xc0, !PT ;  /* 0x7ff0000015227812 */ /* 0x000fc600078ec0ff */
[----:B------:R-:W-:Y:S01]  /*99f0*/  @!P1 DMUL R18, R20, 8.98846567431157953865e+307 ;  /* 0x7fe0000014129828 */ /* 0x000fe20000000000 */
[C---:B------:R-:W-:Y:S01]  /*9a00*/  ISETP.GE.U32.AND P2, PT, R30.reuse, R34, PT ;  /* 0x000000221e00720c */ /* 0x040fe20003f46070 */
[----:B------:R-:W-:Y:S02]  /*9a10*/  IMAD.MOV.U32 R33, RZ, RZ, R30 ;  /* 0x000000ffff217224 */ /* 0x000fe400078e001e */
[----:B------:R-:W-:Y:S02]  /*9a20*/  @!P3 LOP3.LUT R25, R21, 0x7ff00000, RZ, 0xc0, !PT ;  /* 0x7ff000001519b812 */ /* 0x000fe400078ec0ff */
[----:B------:R-:W0:Y:S02]  /*9a30*/  MUFU.RCP64H R37, R19 ;  /* 0x0000001300257308 */ /* 0x000e240000001800 */
[----:B------:R-:W-:Y:S02]  /*9a40*/  @!P3 ISETP.GE.U32.AND P4, PT, R30, R25, PT ;  /* 0x000000191e00b20c */ /* 0x000fe40003f86070 */
[----:B------:R-:W-:-:S02]  /*9a50*/  SEL R25, R32, 0x63400000, !P2 ;  /* 0x6340000020197807 */ /* 0x000fc40005000000 */
[----:B------:R-:W-:Y:S02]  /*9a60*/  @!P1 LOP3.LUT R34, R19, 0x7ff00000, RZ, 0xc0, !PT ;  /* 0x7ff0000013229812 */ /* 0x000fe400078ec0ff */
[----:B------:R-:W-:Y:S01]  /*9a70*/  LOP3.LUT R25, R25, 0x800fffff, R23, 0xf8, !PT ;  /* 0x800fffff19197812 */ /* 0x000fe200078ef817 */
[----:B0-----:R-:W-:-:S08]  /*9a80*/  DFMA R26, R36, -R18, 1 ;  /* 0x3ff00000241a742b */ /* 0x001fd00000000812 */
[----:B------:R-:W-:-:S08]  /*9a90*/  DFMA R26, R26, R26, R26 ;  /* 0x0000001a1a1a722b */ /* 0x000fd0000000001a */
[----:B------:R-:W-:Y:S01]  /*9aa0*/  DFMA R36, R36, R26, R36 ;  /* 0x0000001a2424722b */ /* 0x000fe20000000024 */
[----:B------:R-:W-:Y:S01]  /*9ab0*/  @!P3 SEL R27, R32, 0x63400000, !P4 ;  /* 0x63400000201bb807 */ /* 0x000fe20006000000 */
[----:B------:R-:W-:-:S03]  /*9ac0*/  @!P3 IMAD.MOV.U32 R26, RZ, RZ, RZ ;  /* 0x000000ffff1ab224 */ /* 0x000fc600078e00ff */
[----:B------:R-:W-:-:S03]  /*9ad0*/  @!P3 LOP3.LUT R24, R27, 0x80000000, R23, 0xf8, !PT ;  /* 0x800000001b18b812 */ /* 0x000fc600078ef817 */
[----:B------:R-:W-:Y:S01]  /*9ae0*/  DFMA R38, R36, -R18, 1 ;  /* 0x3ff000002426742b */ /* 0x000fe20000000812 */
[----:B------:R-:W-:Y:S02]  /*9af0*/  @!P3 LOP3.LUT R27, R24, 0x100000, RZ, 0xfc, !PT ;  /* 0x00100000181bb812 */ /* 0x000fe400078efcff */
[----:B------:R-:W-:-:S05]  /*9b00*/  MOV R24, R22 ;  /* 0x0000001600187202 */ /* 0x000fca0000000f00 */
[----:B------:R-:W-:Y:S02]  /*9b10*/  DFMA R38, R36, R38, R36 ;  /* 0x000000262426722b */ /* 0x000fe40000000024 */
[----:B------:R-:W-:-:S08]  /*9b20*/  @!P3 DFMA R24, R24, 2, -R26 ;  /* 0x400000001818b82b */ /* 0x000fd0000000081a */
[----:B------:R-:W-:Y:S02]  /*9b30*/  DMUL R36, R38, R24 ;  /* 0x0000001826247228 */ /* 0x000fe40000000000 */
[----:B------:R-:W-:-:S05]  /*9b40*/  @!P3 LOP3.LUT R33, R25, 0x7ff00000, RZ, 0xc0, !PT ;  /* 0x7ff000001921b812 */ /* 0x000fca00078ec0ff */
[----:B------:R-:W-:Y:S01]  /*9b50*/  VIADD R35, R33, 0xffffffff ;  /* 0xffffffff21237836 */ /* 0x000fe20000000000 */
[----:B------:R-:W-:-:S04]  /*9b60*/  DFMA R26, R36, -R18, R24 ;  /* 0x80000012241a722b */ /* 0x000fc80000000018 */
[----:B------:R-:W-:Y:S02]  /*9b70*/  ISETP.GT.U32.AND P1, PT, R35, 0x7feffffe, PT ;  /* 0x7feffffe2300780c */ /* 0x000fe40003f24070 */
[----:B------:R-:W-:Y:S02]  /*9b80*/  IADD3 R35, PT, PT, R34, -0x1, RZ ;  /* 0xffffffff22237810 */ /* 0x000fe40007ffe0ff */
[----:B------:R-:W-:Y:S02]  /*9b90*/  DFMA R26, R38, R26, R36 ;  /* 0x0000001a261a722b */ /* 0x000fe40000000024 */
[----:B------:R-:W-:-:S13]  /*9ba0*/  ISETP.GT.U32.OR P1, PT, R35, 0x7feffffe, P1 ;  /* 0x7feffffe2300780c */ /* 0x000fda0000f24470 */
[----:B------:R-:W-:Y:S05]  /*9bb0*/  @P1 BRA `(.L_x_151) ;  /* 0x0000000000741947 */ /* 0x000fea0003800000 */
[----:B------:R-:W-:-:S04]  /*9bc0*/  LOP3.LUT R23, R21, 0x7ff00000, RZ, 0xc0, !PT ;  /* 0x7ff0000015177812 */ /* 0x000fc800078ec0ff */
[CC--:B------:R-:W-:Y:S02]  /*9bd0*/  VIADDMNMX R22, R30.reuse, -R23.reuse, 0xb9600000, !PT ;  /* 0xb96000001e167446 */ /* 0x0c0fe40007800917 */
[----:B------:R-:W-:Y:S02]  /*9be0*/  ISETP.GE.U32.AND P1, PT, R30, R23, PT ;  /* 0x000000171e00720c */ /* 0x000fe40003f26070 */
[----:B------:R-:W-:Y:S02]  /*9bf0*/  VIMNMX R22, PT, PT, R22, 0x46a00000, PT ;  /* 0x46a0000016167848 */ /* 0x000fe40003fe0100 */
[----:B------:R-:W-:Y:S01]  /*9c00*/  SEL R23, R32, 0x63400000, !P1 ;  /* 0x6340000020177807 */ /* 0x000fe20004800000 */
[----:B------:R-:W-:-:S04]  /*9c10*/  IMAD.MOV.U32 R32, RZ, RZ, RZ ;  /* 0x000000ffff207224 */ /* 0x000fc800078e00ff */
[----:B------:R-:W-:-:S04]  /*9c20*/  IMAD.IADD R22, R22, 0x1, -R23 ;  /* 0x0000000116167824 */ /* 0x000fc800078e0a17 */
[----:B------:R-:W-:-:S06]  /*9c30*/  VIADD R33, R22, 0x7fe00000 ;  /* 0x7fe0000016217836 */ /* 0x000fcc0000000000 */
[----:B------:R-:W-:-:S10]  /*9c40*/  DMUL R36, R26, R32 ;  /* 0x000000201a247228 */ /* 0x000fd40000000000 */
[----:B------:R-:W-:-:S13]  /*9c50*/  FSETP.GTU.AND P1, PT, |R37|, 1.469367938527859385e-39, PT ;  /* 0x001000002500780b */ /* 0x000fda0003f2c200 */
[----:B------:R-:W-:Y:S05]  /*9c60*/  @P1 BRA `(.L_x_152) ;  /* 0x0000000000a81947 */ /* 0x000fea0003800000 */
[----:B------:R-:W-:-:S06]  /*9c70*/  DFMA R18, R26, -R18, R24 ;  /* 0x800000121a12722b */ /* 0x000fcc0000000018 */
[----:B------:R-:W-:-:S04]  /*9c80*/  MOV R18, RZ ;  /* 0x000000ff00127202 */ /* 0x000fc80000000f00 */
[C---:B------:R-:W-:Y:S02]  /*9c90*/  FSETP.NEU.AND P1, PT, R19.reuse, RZ, PT ;  /* 0x000000ff1300720b */ /* 0x040fe40003f2d000 */
[----:B------:R-:W-:-:S04]  /*9ca0*/  LOP3.LUT R20, R19, 0x80000000, R21, 0x48, !PT ;  /* 0x8000000013147812 */ /* 0x000fc800078e4815 */
[----:B------:R-:W-:-:S07]  /*9cb0*/  LOP3.LUT R19, R20, R33, RZ, 0xfc, !PT ;  /* 0x0000002114137212 */ /* 0x000fce00078efcff */
[----:B------:R-:W-:Y:S05]  /*9cc0*/  @!P1 BRA `(.L_x_152) ;  /* 0x0000000000909947 */ /* 0x000fea0003800000 */
[----:B------:R-:W-:Y:S01]  /*9cd0*/  IMAD.MOV R25, RZ, RZ, -R22 ;  /* 0x000000ffff197224 */ /* 0x000fe200078e0a16 */
[----:B------:R-:W-:Y:S01]  /*9ce0*/  DMUL.RP R18, R26, R18 ;  /* 0x000000121a127228 */ /* 0x000fe20000008000 */
[----:B------:R-:W-:Y:S01]  /*9cf0*/  IMAD.MOV.U32 R24, RZ, RZ, RZ ;  /* 0x000000ffff187224 */ /* 0x000fe200078e00ff */
[----:B------:R-:W-:-:S05]  /*9d00*/  IADD3 R22, PT, PT, -R22, -0x43300000, RZ ;  /* 0xbcd0000016167810 */ /* 0x000fca0007ffe1ff */
[----:B------:R-:W-:-:S03]  /*9d10*/  DFMA R24, R36, -R24, R26 ;  /* 0x800000182418722b */ /* 0x000fc6000000001a */
[----:B------:R-:W-:-:S07]  /*9d20*/  LOP3.LUT R20, R19, R20, RZ, 0x3c, !PT ;  /* 0x0000001413147212 */ /* 0x000fce00078e3cff */
[----:B------:R-:W-:-:S04]  /*9d30*/  FSETP.NEU.AND P1, PT, |R25|, R22, PT ;  /* 0x000000161900720b */ /* 0x000fc80003f2d200 */
[----:B------:R-:W-:Y:S02]  /*9d40*/  FSEL R18, R18, R36, !P1 ;  /* 0x0000002412127208 */ /* 0x000fe40004800000 */
[----:B------:R-:W-:-:S03]  /*9d50*/  FSEL R19, R20, R37, !P1 ;  /* 0x0000002514137208 */ /* 0x000fc60004800000 */
[----:B------:R-:W-:Y:S01]  /*9d60*/  IMAD.MOV.U32 R36, RZ, RZ, R18 ;  /* 0x000000ffff247224 */ /* 0x000fe200078e0012 */
[----:B------:R-:W-:Y:S01]  /*9d70*/  MOV R37, R19 ;  /* 0x0000001300257202 */ /* 0x000fe20000000f00 */
[----:B------:R-:W-:Y:S06]  /*9d80*/  BRA `(.L_x_152) ;  /* 0x0000000000607947 */ /* 0x000fec0003800000 */
.L_x_151:
[----:B------:R-:W-:-:S14]  /*9d90*/  DSETP.NAN.AND P1, PT, R22, R22, PT ;  /* 0x000000161600722a */ /* 0x000fdc0003f28000 */
[----:B------:R-:W-:Y:S05]  /*9da0*/  @P1 BRA `(.L_x_153) ;  /* 0x00000000004c1947 */ /* 0x000fea0003800000 */
[----:B------:R-:W-:-:S14]  /*9db0*/  DSETP.NAN.AND P1, PT, R20, R20, PT ;  /* 0x000000141400722a */ /* 0x000fdc0003f28000 */
[----:B------:R-:W-:Y:S05]  /*9dc0*/  @P1 BRA `(.L_x_154) ;  /* 0x0000000000341947 */ /* 0x000fea0003800000 */
[----:B------:R-:W-:Y:S01]  /*9dd0*/  ISETP.NE.AND P1, PT, R33, R34, PT ;  /* 0x000000222100720c */ /* 0x000fe20003f25270 */
[----:B------:R-:W-:Y:S02]  /*9de0*/  IMAD.MOV.U32 R36, RZ, RZ, 0x0 ;  /* 0x00000000ff247424 */ /* 0x000fe400078e00ff */
[----:B------:R-:W-:-:S10]  /*9df0*/  IMAD.MOV.U32 R37, RZ, RZ, -0x80000 ;  /* 0xfff80000ff257424 */ /* 0x000fd400078e00ff */
[----:B------:R-:W-:Y:S05]  /*9e00*/  @!P1 BRA `(.L_x_152) ;  /* 0x0000000000409947 */ /* 0x000fea0003800000 */
[----:B------:R-:W-:Y:S02]  /*9e10*/  ISETP.NE.AND P1, PT, R33, 0x7ff00000, PT ;  /* 0x7ff000002100780c */ /* 0x000fe40003f25270 */
[----:B------:R-:W-:Y:S02]  /*9e20*/  LOP3.LUT R21, R23, 0x80000000, R21, 0x48, !PT ;  /* 0x8000000017157812 */ /* 0x000fe400078e4815 */
[----:B------:R-:W-:-:S13]  /*9e30*/  ISETP.EQ.OR P1, PT, R34, RZ, !P1 ;  /* 0x000000ff2200720c */ /* 0x000fda0004f22670 */
[----:B------:R-:W-:Y:S01]  /*9e40*/  @P1 LOP3.LUT R18, R21, 0x7ff00000, RZ, 0xfc, !PT ;  /* 0x7ff0000015121812 */ /* 0x000fe200078efcff */
[----:B------:R-:W-:Y:S01]  /*9e50*/  @!P1 IMAD.MOV.U32 R36, RZ, RZ, RZ ;  /* 0x000000ffff249224 */ /* 0x000fe200078e00ff */
[----:B------:R-:W-:Y:S01]  /*9e60*/  @!P1 MOV R37, R21 ;  /* 0x0000001500259202 */ /* 0x000fe20000000f00 */
[----:B------:R-:W-:Y:S02]  /*9e70*/  @P1 IMAD.MOV.U32 R36, RZ, RZ, RZ ;  /* 0x000000ffff241224 */ /* 0x000fe400078e00ff */
[----:B------:R-:W-:Y:S01]  /*9e80*/  @P1 IMAD.MOV.U32 R37, RZ, RZ, R18 ;  /* 0x000000ffff251224 */ /* 0x000fe200078e0012 */
[----:B------:R-:W-:Y:S06]  /*9e90*/  BRA `(.L_x_152) ;  /* 0x00000000001c7947 */ /* 0x000fec0003800000 */
.L_x_154:
[----:B------:R-:W-:Y:S01]  /*9ea0*/  LOP3.LUT R19, R21, 0x80000, RZ, 0xfc, !PT ;  /* 0x0008000015137812 */ /* 0x000fe200078efcff */
[----:B------:R-:W-:-:S03]  /*9eb0*/  IMAD.MOV.U32 R36, RZ, RZ, R20 ;  /* 0x000000ffff247224 */ /* 0x000fc600078e0014 */
[----:B------:R-:W-:Y:S01]  /*9ec0*/  MOV R37, R19 ;  /* 0x0000001300257202 */ /* 0x000fe20000000f00 */
[----:B------:R-:W-:Y:S06]  /*9ed0*/  BRA `(.L_x_152) ;  /* 0x00000000000c7947 */ /* 0x000fec0003800000 */
.L_x_153:
[----:B------:R-:W-:Y:S01]  /*9ee0*/  LOP3.LUT R19, R23, 0x80000, RZ, 0xfc, !PT ;  /* 0x0008000017137812 */ /* 0x000fe200078efcff */
[----:B------:R-:W-:-:S04]  /*9ef0*/  IMAD.MOV.U32 R36, RZ, RZ, R22 ;  /* 0x000000ffff247224 */ /* 0x000fc800078e0016 */
[----:B------:R-:W-:-:S07]  /*9f00*/  IMAD.MOV.U32 R37, RZ, RZ, R19 ;  /* 0x000000ffff257224 */ /* 0x000fce00078e0013 */
.L_x_152:
[----:B------:R-:W-:Y:S05]  /*9f10*/  BSYNC.RECONVERGENT B0 ;  /* 0x0000000000007941 */ /* 0x000fea0003800200 */
.L_x_150:
[----:B------:R-:W-:Y:S01]  /*9f20*/  IMAD.MOV.U32 R20, RZ, RZ, R0 ;  /* 0x000000ffff147224 */ /* 0x000fe200078e0000 */
[----:B------:R-:W-:Y:S01]  /*9f30*/  MOV R19, R37 ;  /* 0x0000002500137202 */ /* 0x000fe20000000f00 */
[----:B------:R-:W-:Y:S02]  /*9f40*/  IMAD.MOV.U32 R21, RZ, RZ, 0x0 ;  /* 0x00000000ff157424 */ /* 0x000fe400078e00ff */
[----:B------:R-:W-:Y:S02]  /*9f50*/  IMAD.MOV.U32 R18, RZ, RZ, R36 ;  /* 0x000000ffff127224 */ /* 0x000fe400078e0024 */
[----:B------:R-:W-:Y:S05]  /*9f60*/  RET.REL.NODEC R20 `(_Z13eigstm_kernelPKdPdii) ;  /* 0xffffff6014247950 */ /* 0x000fea0003c3ffff */
        .weak           $__internal_2_$__cuda_sm20_dsqrt_rn_f64_mediumpath_v1
        .type           $__internal_2_$__cuda_sm20_dsqrt_rn_f64_mediumpath_v1,@function
        .size           $__internal_2_$__cuda_sm20_dsqrt_rn_f64_mediumpath_v1,(.L_x_162 - $__internal_2_$__cuda_sm20_dsqrt_rn_f64_mediumpath_v1)
$__internal_2_$__cuda_sm20_dsqrt_rn_f64_mediumpath_v1:
[----:B------:R-:W-:Y:S01]  /*9f70*/  ISETP.GE.U32.AND P1, PT, R22, -0x3400000, PT ;  /* 0xfcc000001600780c */ /* 0x000fe20003f26070 */
[----:B------:R-:W-:Y:S01]  /*9f80*/  BSSY.RECONVERGENT B5, `(.L_x_155) ;  /* 0x0000027000057945 */ /* 0x000fe20003800200 */
[----:B------:R-:W-:Y:S01]  /*9f90*/  IMAD.MOV.U32 R22, RZ, RZ, R24 ;  /* 0x000000ffff167224 */ /* 0x000fe200078e0018 */
[----:B------:R-:W-:Y:S01]  /*9fa0*/  MOV R24, R20 ;  /* 0x0000001400187202 */ /* 0x000fe20000000f00 */
[----:B------:R-:W-:Y:S02]  /*9fb0*/  IMAD.MOV.U32 R25, RZ, RZ, R17 ;  /* 0x000000ffff197224 */ /* 0x000fe400078e0011 */
[----:B------:R-:W-:-:S07]  /*9fc0*/  IMAD.MOV.U32 R20, RZ, RZ, R0 ;  /* 0x000000ffff147224 */ /* 0x000fce00078e0000 */
[----:B------:R-:W-:Y:S05]  /*9fd0*/  @!P1 BRA `(.L_x_156) ;  /* 0x0000000000209947 */ /* 0x000fea0003800000 */
[----:B------:R-:W-:-:S10]  /*9fe0*/  DFMA.RM R20, R24, R20, R18 ;  /* 0x000000141814722b */ /* 0x000fd40000004012 */
[----:B------:R-:W-:-:S05]  /*9ff0*/  IADD3 R18, P1, PT, R20, 0x1, RZ ;  /* 0x0000000114127810 */ /* 0x000fca0007f3e0ff */
[----:B------:R-:W-:-:S06]  /*a000*/  IMAD.X R19, RZ, RZ, R21, P1 ;  /* 0x000000ffff137224 */ /* 0x000fcc00008e0615 */
[----:B------:R-:W-:-:S08]  /*a010*/  DFMA.RP R22, -R20, R18, R22 ;  /* 0x000000121416722b */ /* 0x000fd00000008116 */
[----:B------:R-:W-:-:S06]  /*a020*/  DSETP.GT.AND P1, PT, R22, RZ, PT ;  /* 0x000000ff1600722a */ /* 0x000fcc0003f24000 */
[----:B------:R-:W-:Y:S02]  /*a030*/  FSEL R18, R18, R20, P1 ;  /* 0x0000001412127208 */ /* 0x000fe40000800000 */
[----:B------:R-:W-:Y:S01]  /*a040*/  FSEL R19, R19, R21, P1 ;  /* 0x0000001513137208 */ /* 0x000fe20000800000 */
[----:B------:R-:W-:Y:S06]  /*a050*/  BRA `(.L_x_157) ;  /* 0x0000000000647947 */ /* 0x000fec0003800000 */
.L_x_156:
[----:B------:R-:W-:-:S14]  /*a060*/  DSETP.NE.AND P1, PT, R22, RZ, PT ;  /* 0x000000ff1600722a */ /* 0x000fdc0003f25000 */
[----:B------:R-:W-:Y:S05]  /*a070*/  @!P1 BRA `(.L_x_158) ;  /* 0x0000000000589947 */ /* 0x000fea0003800000 */
[----:B------:R-:W-:-:S13]  /*a080*/  ISETP.GE.AND P1, PT, R23, RZ, PT ;  /* 0x000000ff1700720c */ /* 0x000fda0003f26270 */
[----:B------:R-:W-:Y:S01]  /*a090*/  @!P1 MOV R18, 0x0 ;  /* 0x0000000000129802 */ /* 0x000fe20000000f00 */
[----:B------:R-:W-:Y:S01]  /*a0a0*/  @!P1 IMAD.MOV.U32 R19, RZ, RZ, -0x80000 ;  /* 0xfff80000ff139424 */ /* 0x000fe200078e00ff */
[----:B------:R-:W-:Y:S06]  /*a0b0*/  @!P1 BRA `(.L_x_157) ;  /* 0x00000000004c9947 */ /* 0x000fec0003800000 */
[----:B------:R-:W-:-:S13]  /*a0c0*/  ISETP.GT.AND P1, PT, R23, 0x7fefffff, PT ;  /* 0x7fefffff1700780c */ /* 0x000fda0003f24270 */
[----:B------:R-:W-:Y:S05]  /*a0d0*/  @P1 BRA `(.L_x_158) ;  /* 0x0000000000401947 */ /* 0x000fea0003800000 */
[----:B------:R-:W-:Y:S01]  /*a0e0*/  DMUL R24, R22, 8.11296384146066816958e+31 ;  /* 0x4690000016187828 */ /* 0x000fe20000000000 */
[----:B------:R-:W-:Y:S01]  /*a0f0*/  IMAD.MOV.U32 R18, RZ, RZ, 0x0 ;  /* 0x00000000ff127424 */ /* 0x000fe200078e00ff */
[----:B------:R-:W-:Y:S01]  /*a100*/  MOV R19, 0x3fd80000 ;  /* 0x3fd8000000137802 */ /* 0x000fe20000000f00 */
[----:B------:R-:W-:-:S03]  /*a110*/  IMAD.MOV.U32 R22, RZ, RZ, RZ ;  /* 0x000000ffff167224 */ /* 0x000fc600078e00ff */
[----:B------:R-:W0:Y:S03]  /*a120*/  MUFU.RSQ64H R23, R25 ;  /* 0x0000001900177308 */ /* 0x000e260000001c00 */
[----:B0-----:R-:W-:-:S08]  /*a130*/  DMUL R20, R22, R22 ;  /* 0x0000001616147228 */ /* 0x001fd00000000000 */
[----:B------:R-:W-:-:S08]  /*a140*/  DFMA R20, R24, -R20, 1 ;  /* 0x3ff000001814742b */ /* 0x000fd00000000814 */
[----:B------:R-:W-:Y:S02]  /*a150*/  DFMA R18, R20, R18, 0.5 ;  /* 0x3fe000001412742b */ /* 0x000fe40000000012 */
[----:B------:R-:W-:-:S08]  /*a160*/  DMUL R20, R22, R20 ;  /* 0x0000001416147228 */ /* 0x000fd00000000000 */
[----:B------:R-:W-:-:S08]  /*a170*/  DFMA R20, R18, R20, R22 ;  /* 0x000000141214722b */ /* 0x000fd00000000016 */
[----:B------:R-:W-:Y:S02]  /*a180*/  DMUL R18, R24, R20 ;  /* 0x0000001418127228 */ /* 0x000fe40000000000 */
[----:B------:R-:W-:-:S06]  /*a190*/  VIADD R21, R21, 0xfff00000 ;  /* 0xfff0000015157836 */ /* 0x000fcc0000000000 */
[----:B------:R-:W-:-:S08]  /*a1a0*/  DFMA R22, R18, -R18, R24 ;  /* 0x800000121216722b */ /* 0x000fd00000000018 */
[----:B------:R-:W-:-:S10]  /*a1b0*/  DFMA R18, R20, R22, R18 ;  /* 0x000000161412722b */ /* 0x000fd40000000012 */
[----:B------:R-:W-:Y:S01]  /*a1c0*/  VIADD R19, R19, 0xfcb00000 ;  /* 0xfcb0000013137836 */ /* 0x000fe20000000000 */
[----:B------:R-:W-:Y:S06]  /*a1d0*/  BRA `(.L_x_157) ;  /* 0x0000000000047947 */ /* 0x000fec0003800000 */
.L_x_158:
[----:B------:R-:W-:-:S11]  /*a1e0*/  DADD R18, R22, R22 ;  /* 0x0000000016127229 */ /* 0x000fd60000000016 */
.L_x_157:
[----:B------:R-:W-:Y:S05]  /*a1f0*/  BSYNC.RECONVERGENT B5 ;  /* 0x0000000000057941 */ /* 0x000fea0003800200 */
.L_x_155:
[----:B------:R-:W-:Y:S01]  /*a200*/  IMAD.MOV.U32 R0, RZ, RZ, R18 ;  /* 0x000000ffff007224 */ /* 0x000fe200078e0012 */
[----:B------:R-:W-:Y:S01]  /*a210*/  MOV R17, R19 ;  /* 0x0000001300117202 */ /* 0x000fe20000000f00 */
[----:B------:R-:W-:Y:S02]  /*a220*/  IMAD.MOV.U32 R18, RZ, RZ, R16 ;  /* 0x000000ffff127224 */ /* 0x000fe400078e0010 */
[----:B------:R-:W-:-:S04]  /*a230*/  IMAD.MOV.U32 R19, RZ, RZ, 0x0 ;  /* 0x00000000ff137424 */ /* 0x000fc800078e00ff */
[----:B------:R-:W-:Y:S05]  /*a240*/  RET.REL.NODEC R18 `(_Z13eigstm_kernelPKdPdii) ;  /* 0xffffff5c126c7950 */ /* 0x000fea0003c3ffff */
.L_x_159:
[----:B------:R-:W-:-:S00]  /*a250*/  BRA `(.L_x_159) ;  /* 0xfffffffc00fc7947 */ /* 0x000fc0000383ffff */
[----:B------:R-:W-:-:S00]  /*a260*/  NOP ;  /* 0x0000000000007918 */ /* 0x000fc00000000000 */
        /* <DEDUP_REMOVED lines=9> */
.L_x_162:


//--------------------- .nv.shared._Z13eigstm_kernelPKdPdii --------------------------
	.section	.nv.shared._Z13eigstm_kernelPKdPdii,"aw",@nobits
	.sectionflags	@""
	.align	16
	.zero		1024


//--------------------- .nv.shared.reserved.0     --------------------------
	.section	.nv.shared.reserved.0,"aw",@nobits
	.weak		__nv_reservedSMEM_offset_0_alias
	.size		__nv_reservedSMEM_offset_0_alias, 0, 64
	.other		__nv_reservedSMEM_offset_0_alias,@"STO_CUDA_RESERVED_SHARED STV_DEFAULT"
__nv_reservedSMEM_offset_0_alias:
	.zero		0
	.zero		64


//--------------------- .nv.constant0._Z13eigstm_kernelPKdPdii --------------------------
	.section	.nv.constant0._Z13eigstm_kernelPKdPdii,"a",@progbits
	.sectionflags	@""
	.align	4
.nv.constant0._Z13eigstm_kernelPKdPdii:
	.zero		920


//--------------------- SYMBOLS --------------------------

	.type		.nv.reservedSmem.offset0,@object
	.size		.nv.reservedSmem.offset0,0x4
	.type		.nv.reservedSmem.cap,@object
	.size		.nv.reservedSmem.cap,0x4
